//
// Generated by NVIDIA NVVM Compiler
//
// Compiler Build ID: CL-36424714
// Cuda compilation tools, release 13.0, V13.0.88
// Based on NVVM 20.0.0
//

.version 9.0
.target sm_100
.address_size 64

	// .globl	_Z12loop_defaultPxPff

.visible .entry _Z12loop_defaultPxPff(
	.param .u64 .ptr .align 1 _Z12loop_defaultPxPff_param_0,
	.param .u64 .ptr .align 1 _Z12loop_defaultPxPff_param_1,
	.param .f32 _Z12loop_defaultPxPff_param_2
)
{
	.reg .pred 	%p<2>;
	.reg .b32 	%r<20>;
	.reg .b32 	%f<37>;
	.reg .b64 	%rd<9>;

	ld.param.u64 	%rd2, [_Z12loop_defaultPxPff_param_0];
	ld.param.u64 	%rd3, [_Z12loop_defaultPxPff_param_1];
	ld.param.f32 	%f3, [_Z12loop_defaultPxPff_param_2];
	mov.f32 	%f36, 0f00000000;
	mov.b32 	%r19, 0;
	// begin inline asm
	mov.u64 	%rd4, %clock64;
	// end inline asm
$L__BB0_1:
	cvt.rn.f32.u32 	%f5, %r19;
	fma.rn.f32 	%f6, %f3, %f5, %f36;
	add.s32 	%r4, %r19, 1;
	cvt.rn.f32.u32 	%f7, %r4;
	fma.rn.f32 	%f8, %f3, %f7, %f6;
	add.s32 	%r5, %r19, 2;
	cvt.rn.f32.u32 	%f9, %r5;
	fma.rn.f32 	%f10, %f3, %f9, %f8;
	add.s32 	%r6, %r19, 3;
	cvt.rn.f32.u32 	%f11, %r6;
	fma.rn.f32 	%f12, %f3, %f11, %f10;
	add.s32 	%r7, %r19, 4;
	cvt.rn.f32.u32 	%f13, %r7;
	fma.rn.f32 	%f14, %f3, %f13, %f12;
	add.s32 	%r8, %r19, 5;
	cvt.rn.f32.u32 	%f15, %r8;
	fma.rn.f32 	%f16, %f3, %f15, %f14;
	add.s32 	%r9, %r19, 6;
	cvt.rn.f32.u32 	%f17, %r9;
	fma.rn.f32 	%f18, %f3, %f17, %f16;
	add.s32 	%r10, %r19, 7;
	cvt.rn.f32.u32 	%f19, %r10;
	fma.rn.f32 	%f20, %f3, %f19, %f18;
	add.s32 	%r11, %r19, 8;
	cvt.rn.f32.u32 	%f21, %r11;
	fma.rn.f32 	%f22, %f3, %f21, %f20;
	add.s32 	%r12, %r19, 9;
	cvt.rn.f32.u32 	%f23, %r12;
	fma.rn.f32 	%f24, %f3, %f23, %f22;
	add.s32 	%r13, %r19, 10;
	cvt.rn.f32.u32 	%f25, %r13;
	fma.rn.f32 	%f26, %f3, %f25, %f24;
	add.s32 	%r14, %r19, 11;
	cvt.rn.f32.u32 	%f27, %r14;
	fma.rn.f32 	%f28, %f3, %f27, %f26;
	add.s32 	%r15, %r19, 12;
	cvt.rn.f32.u32 	%f29, %r15;
	fma.rn.f32 	%f30, %f3, %f29, %f28;
	add.s32 	%r16, %r19, 13;
	cvt.rn.f32.u32 	%f31, %r16;
	fma.rn.f32 	%f32, %f3, %f31, %f30;
	add.s32 	%r17, %r19, 14;
	cvt.rn.f32.u32 	%f33, %r17;
	fma.rn.f32 	%f34, %f3, %f33, %f32;
	add.s32 	%r18, %r19, 15;
	cvt.rn.f32.u32 	%f35, %r18;
	fma.rn.f32 	%f36, %f3, %f35, %f34;
	add.s32 	%r19, %r19, 16;
	setp.ne.s32 	%p1, %r19, 2000;
	@%p1 bra 	$L__BB0_1;
	cvta.to.global.u64 	%rd6, %rd2;
	cvta.to.global.u64 	%rd7, %rd3;
	// begin inline asm
	mov.u64 	%rd5, %clock64;
	// end inline asm
	sub.s64 	%rd8, %rd5, %rd4;
	st.global.u64 	[%rd6], %rd8;
	st.global.f32 	[%rd7], %f36;
	ret;

}
	// .globl	_Z13loop_unrolledPxPff
.visible .entry _Z13loop_unrolledPxPff(
	.param .u64 .ptr .align 1 _Z13loop_unrolledPxPff_param_0,
	.param .u64 .ptr .align 1 _Z13loop_unrolledPxPff_param_1,
	.param .f32 _Z13loop_unrolledPxPff_param_2
)
{
	.reg .b32 	%f<2002>;
	.reg .b64 	%rd<8>;

	ld.param.u64 	%rd3, [_Z13loop_unrolledPxPff_param_0];
	ld.param.u64 	%rd4, [_Z13loop_unrolledPxPff_param_1];
	ld.param.f32 	%f1, [_Z13loop_unrolledPxPff_param_2];
	// begin inline asm
	mov.u64 	%rd1, %clock64;
	// end inline asm
	fma.rn.f32 	%f2, %f1, 0f00000000, 0f00000000;
	add.f32 	%f3, %f2, %f1;
	fma.rn.f32 	%f4, %f1, 0f40000000, %f3;
	fma.rn.f32 	%f5, %f1, 0f40400000, %f4;
	fma.rn.f32 	%f6, %f1, 0f40800000, %f5;
	fma.rn.f32 	%f7, %f1, 0f40A00000, %f6;
	fma.rn.f32 	%f8, %f1, 0f40C00000, %f7;
	fma.rn.f32 	%f9, %f1, 0f40E00000, %f8;
	fma.rn.f32 	%f10, %f1, 0f41000000, %f9;
	fma.rn.f32 	%f11, %f1, 0f41100000, %f10;
	fma.rn.f32 	%f12, %f1, 0f41200000, %f11;
	fma.rn.f32 	%f13, %f1, 0f41300000, %f12;
	fma.rn.f32 	%f14, %f1, 0f41400000, %f13;
	fma.rn.f32 	%f15, %f1, 0f41500000, %f14;
	fma.rn.f32 	%f16, %f1, 0f41600000, %f15;
	fma.rn.f32 	%f17, %f1, 0f41700000, %f16;
	fma.rn.f32 	%f18, %f1, 0f41800000, %f17;
	fma.rn.f32 	%f19, %f1, 0f41880000, %f18;
	fma.rn.f32 	%f20, %f1, 0f41900000, %f19;
	fma.rn.f32 	%f21, %f1, 0f41980000, %f20;
	fma.rn.f32 	%f22, %f1, 0f41A00000, %f21;
	fma.rn.f32 	%f23, %f1, 0f41A80000, %f22;
	fma.rn.f32 	%f24, %f1, 0f41B00000, %f23;
	fma.rn.f32 	%f25, %f1, 0f41B80000, %f24;
	fma.rn.f32 	%f26, %f1, 0f41C00000, %f25;
	fma.rn.f32 	%f27, %f1, 0f41C80000, %f26;
	fma.rn.f32 	%f28, %f1, 0f41D00000, %f27;
	fma.rn.f32 	%f29, %f1, 0f41D80000, %f28;
	fma.rn.f32 	%f30, %f1, 0f41E00000, %f29;
	fma.rn.f32 	%f31, %f1, 0f41E80000, %f30;
	fma.rn.f32 	%f32, %f1, 0f41F00000, %f31;
	fma.rn.f32 	%f33, %f1, 0f41F80000, %f32;
	fma.rn.f32 	%f34, %f1, 0f42000000, %f33;
	fma.rn.f32 	%f35, %f1, 0f42040000, %f34;
	fma.rn.f32 	%f36, %f1, 0f42080000, %f35;
	fma.rn.f32 	%f37, %f1, 0f420C0000, %f36;
	fma.rn.f32 	%f38, %f1, 0f42100000, %f37;
	fma.rn.f32 	%f39, %f1, 0f42140000, %f38;
	fma.rn.f32 	%f40, %f1, 0f42180000, %f39;
	fma.rn.f32 	%f41, %f1, 0f421C0000, %f40;
	fma.rn.f32 	%f42, %f1, 0f42200000, %f41;
	fma.rn.f32 	%f43, %f1, 0f42240000, %f42;
	fma.rn.f32 	%f44, %f1, 0f42280000, %f43;
	fma.rn.f32 	%f45, %f1, 0f422C0000, %f44;
	fma.rn.f32 	%f46, %f1, 0f42300000, %f45;
	fma.rn.f32 	%f47, %f1, 0f42340000, %f46;
	fma.rn.f32 	%f48, %f1, 0f42380000, %f47;
	fma.rn.f32 	%f49, %f1, 0f423C0000, %f48;
	fma.rn.f32 	%f50, %f1, 0f42400000, %f49;
	fma.rn.f32 	%f51, %f1, 0f42440000, %f50;
	fma.rn.f32 	%f52, %f1, 0f42480000, %f51;
	fma.rn.f32 	%f53, %f1, 0f424C0000, %f52;
	fma.rn.f32 	%f54, %f1, 0f42500000, %f53;
	fma.rn.f32 	%f55, %f1, 0f42540000, %f54;
	fma.rn.f32 	%f56, %f1, 0f42580000, %f55;
	fma.rn.f32 	%f57, %f1, 0f425C0000, %f56;
	fma.rn.f32 	%f58, %f1, 0f42600000, %f57;
	fma.rn.f32 	%f59, %f1, 0f42640000, %f58;
	fma.rn.f32 	%f60, %f1, 0f42680000, %f59;
	fma.rn.f32 	%f61, %f1, 0f426C0000, %f60;
	fma.rn.f32 	%f62, %f1, 0f42700000, %f61;
	fma.rn.f32 	%f63, %f1, 0f42740000, %f62;
	fma.rn.f32 	%f64, %f1, 0f42780000, %f63;
	fma.rn.f32 	%f65, %f1, 0f427C0000, %f64;
	fma.rn.f32 	%f66, %f1, 0f42800000, %f65;
	fma.rn.f32 	%f67, %f1, 0f42820000, %f66;
	fma.rn.f32 	%f68, %f1, 0f42840000, %f67;
	fma.rn.f32 	%f69, %f1, 0f42860000, %f68;
	fma.rn.f32 	%f70, %f1, 0f42880000, %f69;
	fma.rn.f32 	%f71, %f1, 0f428A0000, %f70;
	fma.rn.f32 	%f72, %f1, 0f428C0000, %f71;
	fma.rn.f32 	%f73, %f1, 0f428E0000, %f72;
	fma.rn.f32 	%f74, %f1, 0f42900000, %f73;
	fma.rn.f32 	%f75, %f1, 0f42920000, %f74;
	fma.rn.f32 	%f76, %f1, 0f42940000, %f75;
	fma.rn.f32 	%f77, %f1, 0f42960000, %f76;
	fma.rn.f32 	%f78, %f1, 0f42980000, %f77;
	fma.rn.f32 	%f79, %f1, 0f429A0000, %f78;
	fma.rn.f32 	%f80, %f1, 0f429C0000, %f79;
	fma.rn.f32 	%f81, %f1, 0f429E0000, %f80;
	fma.rn.f32 	%f82, %f1, 0f42A00000, %f81;
	fma.rn.f32 	%f83, %f1, 0f42A20000, %f82;
	fma.rn.f32 	%f84, %f1, 0f42A40000, %f83;
	fma.rn.f32 	%f85, %f1, 0f42A60000, %f84;
	fma.rn.f32 	%f86, %f1, 0f42A80000, %f85;
	fma.rn.f32 	%f87, %f1, 0f42AA0000, %f86;
	fma.rn.f32 	%f88, %f1, 0f42AC0000, %f87;
	fma.rn.f32 	%f89, %f1, 0f42AE0000, %f88;
	fma.rn.f32 	%f90, %f1, 0f42B00000, %f89;
	fma.rn.f32 	%f91, %f1, 0f42B20000, %f90;
	fma.rn.f32 	%f92, %f1, 0f42B40000, %f91;
	fma.rn.f32 	%f93, %f1, 0f42B60000, %f92;
	fma.rn.f32 	%f94, %f1, 0f42B80000, %f93;
	fma.rn.f32 	%f95, %f1, 0f42BA0000, %f94;
	fma.rn.f32 	%f96, %f1, 0f42BC0000, %f95;
	fma.rn.f32 	%f97, %f1, 0f42BE0000, %f96;
	fma.rn.f32 	%f98, %f1, 0f42C00000, %f97;
	fma.rn.f32 	%f99, %f1, 0f42C20000, %f98;
	fma.rn.f32 	%f100, %f1, 0f42C40000, %f99;
	fma.rn.f32 	%f101, %f1, 0f42C60000, %f100;
	fma.rn.f32 	%f102, %f1, 0f42C80000, %f101;
	fma.rn.f32 	%f103, %f1, 0f42CA0000, %f102;
	fma.rn.f32 	%f104, %f1, 0f42CC0000, %f103;
	fma.rn.f32 	%f105, %f1, 0f42CE0000, %f104;
	fma.rn.f32 	%f106, %f1, 0f42D00000, %f105;
	fma.rn.f32 	%f107, %f1, 0f42D20000, %f106;
	fma.rn.f32 	%f108, %f1, 0f42D40000, %f107;
	fma.rn.f32 	%f109, %f1, 0f42D60000, %f108;
	fma.rn.f32 	%f110, %f1, 0f42D80000, %f109;
	fma.rn.f32 	%f111, %f1, 0f42DA0000, %f110;
	fma.rn.f32 	%f112, %f1, 0f42DC0000, %f111;
	fma.rn.f32 	%f113, %f1, 0f42DE0000, %f112;
	fma.rn.f32 	%f114, %f1, 0f42E00000, %f113;
	fma.rn.f32 	%f115, %f1, 0f42E20000, %f114;
	fma.rn.f32 	%f116, %f1, 0f42E40000, %f115;
	fma.rn.f32 	%f117, %f1, 0f42E60000, %f116;
	fma.rn.f32 	%f118, %f1, 0f42E80000, %f117;
	fma.rn.f32 	%f119, %f1, 0f42EA0000, %f118;
	fma.rn.f32 	%f120, %f1, 0f42EC0000, %f119;
	fma.rn.f32 	%f121, %f1, 0f42EE0000, %f120;
	fma.rn.f32 	%f122, %f1, 0f42F00000, %f121;
	fma.rn.f32 	%f123, %f1, 0f42F20000, %f122;
	fma.rn.f32 	%f124, %f1, 0f42F40000, %f123;
	fma.rn.f32 	%f125, %f1, 0f42F60000, %f124;
	fma.rn.f32 	%f126, %f1, 0f42F80000, %f125;
	fma.rn.f32 	%f127, %f1, 0f42FA0000, %f126;
	fma.rn.f32 	%f128, %f1, 0f42FC0000, %f127;
	fma.rn.f32 	%f129, %f1, 0f42FE0000, %f128;
	fma.rn.f32 	%f130, %f1, 0f43000000, %f129;
	fma.rn.f32 	%f131, %f1, 0f43010000, %f130;
	fma.rn.f32 	%f132, %f1, 0f43020000, %f131;
	fma.rn.f32 	%f133, %f1, 0f43030000, %f132;
	fma.rn.f32 	%f134, %f1, 0f43040000, %f133;
	fma.rn.f32 	%f135, %f1, 0f43050000, %f134;
	fma.rn.f32 	%f136, %f1, 0f43060000, %f135;
	fma.rn.f32 	%f137, %f1, 0f43070000, %f136;
	fma.rn.f32 	%f138, %f1, 0f43080000, %f137;
	fma.rn.f32 	%f139, %f1, 0f43090000, %f138;
	fma.rn.f32 	%f140, %f1, 0f430A0000, %f139;
	fma.rn.f32 	%f141, %f1, 0f430B0000, %f140;
	fma.rn.f32 	%f142, %f1, 0f430C0000, %f141;
	fma.rn.f32 	%f143, %f1, 0f430D0000, %f142;
	fma.rn.f32 	%f144, %f1, 0f430E0000, %f143;
	fma.rn.f32 	%f145, %f1, 0f430F0000, %f144;
	fma.rn.f32 	%f146, %f1, 0f43100000, %f145;
	fma.rn.f32 	%f147, %f1, 0f43110000, %f146;
	fma.rn.f32 	%f148, %f1, 0f43120000, %f147;
	fma.rn.f32 	%f149, %f1, 0f43130000, %f148;
	fma.rn.f32 	%f150, %f1, 0f43140000, %f149;
	fma.rn.f32 	%f151, %f1, 0f43150000, %f150;
	fma.rn.f32 	%f152, %f1, 0f43160000, %f151;
	fma.rn.f32 	%f153, %f1, 0f43170000, %f152;
	fma.rn.f32 	%f154, %f1, 0f43180000, %f153;
	fma.rn.f32 	%f155, %f1, 0f43190000, %f154;
	fma.rn.f32 	%f156, %f1, 0f431A0000, %f155;
	fma.rn.f32 	%f157, %f1, 0f431B0000, %f156;
	fma.rn.f32 	%f158, %f1, 0f431C0000, %f157;
	fma.rn.f32 	%f159, %f1, 0f431D0000, %f158;
	fma.rn.f32 	%f160, %f1, 0f431E0000, %f159;
	fma.rn.f32 	%f161, %f1, 0f431F0000, %f160;
	fma.rn.f32 	%f162, %f1, 0f43200000, %f161;
	fma.rn.f32 	%f163, %f1, 0f43210000, %f162;
	fma.rn.f32 	%f164, %f1, 0f43220000, %f163;
	fma.rn.f32 	%f165, %f1, 0f43230000, %f164;
	fma.rn.f32 	%f166, %f1, 0f43240000, %f165;
	fma.rn.f32 	%f167, %f1, 0f43250000, %f166;
	fma.rn.f32 	%f168, %f1, 0f43260000, %f167;
	fma.rn.f32 	%f169, %f1, 0f43270000, %f168;
	fma.rn.f32 	%f170, %f1, 0f43280000, %f169;
	fma.rn.f32 	%f171, %f1, 0f43290000, %f170;
	fma.rn.f32 	%f172, %f1, 0f432A0000, %f171;
	fma.rn.f32 	%f173, %f1, 0f432B0000, %f172;
	fma.rn.f32 	%f174, %f1, 0f432C0000, %f173;
	fma.rn.f32 	%f175, %f1, 0f432D0000, %f174;
	fma.rn.f32 	%f176, %f1, 0f432E0000, %f175;
	fma.rn.f32 	%f177, %f1, 0f432F0000, %f176;
	fma.rn.f32 	%f178, %f1, 0f43300000, %f177;
	fma.rn.f32 	%f179, %f1, 0f43310000, %f178;
	fma.rn.f32 	%f180, %f1, 0f43320000, %f179;
	fma.rn.f32 	%f181, %f1, 0f43330000, %f180;
	fma.rn.f32 	%f182, %f1, 0f43340000, %f181;
	fma.rn.f32 	%f183, %f1, 0f43350000, %f182;
	fma.rn.f32 	%f184, %f1, 0f43360000, %f183;
	fma.rn.f32 	%f185, %f1, 0f43370000, %f184;
	fma.rn.f32 	%f186, %f1, 0f43380000, %f185;
	fma.rn.f32 	%f187, %f1, 0f43390000, %f186;
	fma.rn.f32 	%f188, %f1, 0f433A0000, %f187;
	fma.rn.f32 	%f189, %f1, 0f433B0000, %f188;
	fma.rn.f32 	%f190, %f1, 0f433C0000, %f189;
	fma.rn.f32 	%f191, %f1, 0f433D0000, %f190;
	fma.rn.f32 	%f192, %f1, 0f433E0000, %f191;
	fma.rn.f32 	%f193, %f1, 0f433F0000, %f192;
	fma.rn.f32 	%f194, %f1, 0f43400000, %f193;
	fma.rn.f32 	%f195, %f1, 0f43410000, %f194;
	fma.rn.f32 	%f196, %f1, 0f43420000, %f195;
	fma.rn.f32 	%f197, %f1, 0f43430000, %f196;
	fma.rn.f32 	%f198, %f1, 0f43440000, %f197;
	fma.rn.f32 	%f199, %f1, 0f43450000, %f198;
	fma.rn.f32 	%f200, %f1, 0f43460000, %f199;
	fma.rn.f32 	%f201, %f1, 0f43470000, %f200;
	fma.rn.f32 	%f202, %f1, 0f43480000, %f201;
	fma.rn.f32 	%f203, %f1, 0f43490000, %f202;
	fma.rn.f32 	%f204, %f1, 0f434A0000, %f203;
	fma.rn.f32 	%f205, %f1, 0f434B0000, %f204;
	fma.rn.f32 	%f206, %f1, 0f434C0000, %f205;
	fma.rn.f32 	%f207, %f1, 0f434D0000, %f206;
	fma.rn.f32 	%f208, %f1, 0f434E0000, %f207;
	fma.rn.f32 	%f209, %f1, 0f434F0000, %f208;
	fma.rn.f32 	%f210, %f1, 0f43500000, %f209;
	fma.rn.f32 	%f211, %f1, 0f43510000, %f210;
	fma.rn.f32 	%f212, %f1, 0f43520000, %f211;
	fma.rn.f32 	%f213, %f1, 0f43530000, %f212;
	fma.rn.f32 	%f214, %f1, 0f43540000, %f213;
	fma.rn.f32 	%f215, %f1, 0f43550000, %f214;
	fma.rn.f32 	%f216, %f1, 0f43560000, %f215;
	fma.rn.f32 	%f217, %f1, 0f43570000, %f216;
	fma.rn.f32 	%f218, %f1, 0f43580000, %f217;
	fma.rn.f32 	%f219, %f1, 0f43590000, %f218;
	fma.rn.f32 	%f220, %f1, 0f435A0000, %f219;
	fma.rn.f32 	%f221, %f1, 0f435B0000, %f220;
	fma.rn.f32 	%f222, %f1, 0f435C0000, %f221;
	fma.rn.f32 	%f223, %f1, 0f435D0000, %f222;
	fma.rn.f32 	%f224, %f1, 0f435E0000, %f223;
	fma.rn.f32 	%f225, %f1, 0f435F0000, %f224;
	fma.rn.f32 	%f226, %f1, 0f43600000, %f225;
	fma.rn.f32 	%f227, %f1, 0f43610000, %f226;
	fma.rn.f32 	%f228, %f1, 0f43620000, %f227;
	fma.rn.f32 	%f229, %f1, 0f43630000, %f228;
	fma.rn.f32 	%f230, %f1, 0f43640000, %f229;
	fma.rn.f32 	%f231, %f1, 0f43650000, %f230;
	fma.rn.f32 	%f232, %f1, 0f43660000, %f231;
	fma.rn.f32 	%f233, %f1, 0f43670000, %f232;
	fma.rn.f32 	%f234, %f1, 0f43680000, %f233;
	fma.rn.f32 	%f235, %f1, 0f43690000, %f234;
	fma.rn.f32 	%f236, %f1, 0f436A0000, %f235;
	fma.rn.f32 	%f237, %f1, 0f436B0000, %f236;
	fma.rn.f32 	%f238, %f1, 0f436C0000, %f237;
	fma.rn.f32 	%f239, %f1, 0f436D0000, %f238;
	fma.rn.f32 	%f240, %f1, 0f436E0000, %f239;
	fma.rn.f32 	%f241, %f1, 0f436F0000, %f240;
	fma.rn.f32 	%f242, %f1, 0f43700000, %f241;
	fma.rn.f32 	%f243, %f1, 0f43710000, %f242;
	fma.rn.f32 	%f244, %f1, 0f43720000, %f243;
	fma.rn.f32 	%f245, %f1, 0f43730000, %f244;
	fma.rn.f32 	%f246, %f1, 0f43740000, %f245;
	fma.rn.f32 	%f247, %f1, 0f43750000, %f246;
	fma.rn.f32 	%f248, %f1, 0f43760000, %f247;
	fma.rn.f32 	%f249, %f1, 0f43770000, %f248;
	fma.rn.f32 	%f250, %f1, 0f43780000, %f249;
	fma.rn.f32 	%f251, %f1, 0f43790000, %f250;
	fma.rn.f32 	%f252, %f1, 0f437A0000, %f251;
	fma.rn.f32 	%f253, %f1, 0f437B0000, %f252;
	fma.rn.f32 	%f254, %f1, 0f437C0000, %f253;
	fma.rn.f32 	%f255, %f1, 0f437D0000, %f254;
	fma.rn.f32 	%f256, %f1, 0f437E0000, %f255;
	fma.rn.f32 	%f257, %f1, 0f437F0000, %f256;
	fma.rn.f32 	%f258, %f1, 0f43800000, %f257;
	fma.rn.f32 	%f259, %f1, 0f43808000, %f258;
	fma.rn.f32 	%f260, %f1, 0f43810000, %f259;
	fma.rn.f32 	%f261, %f1, 0f43818000, %f260;
	fma.rn.f32 	%f262, %f1, 0f43820000, %f261;
	fma.rn.f32 	%f263, %f1, 0f43828000, %f262;
	fma.rn.f32 	%f264, %f1, 0f43830000, %f263;
	fma.rn.f32 	%f265, %f1, 0f43838000, %f264;
	fma.rn.f32 	%f266, %f1, 0f43840000, %f265;
	fma.rn.f32 	%f267, %f1, 0f43848000, %f266;
	fma.rn.f32 	%f268, %f1, 0f43850000, %f267;
	fma.rn.f32 	%f269, %f1, 0f43858000, %f268;
	fma.rn.f32 	%f270, %f1, 0f43860000, %f269;
	fma.rn.f32 	%f271, %f1, 0f43868000, %f270;
	fma.rn.f32 	%f272, %f1, 0f43870000, %f271;
	fma.rn.f32 	%f273, %f1, 0f43878000, %f272;
	fma.rn.f32 	%f274, %f1, 0f43880000, %f273;
	fma.rn.f32 	%f275, %f1, 0f43888000, %f274;
	fma.rn.f32 	%f276, %f1, 0f43890000, %f275;
	fma.rn.f32 	%f277, %f1, 0f43898000, %f276;
	fma.rn.f32 	%f278, %f1, 0f438A0000, %f277;
	fma.rn.f32 	%f279, %f1, 0f438A8000, %f278;
	fma.rn.f32 	%f280, %f1, 0f438B0000, %f279;
	fma.rn.f32 	%f281, %f1, 0f438B8000, %f280;
	fma.rn.f32 	%f282, %f1, 0f438C0000, %f281;
	fma.rn.f32 	%f283, %f1, 0f438C8000, %f282;
	fma.rn.f32 	%f284, %f1, 0f438D0000, %f283;
	fma.rn.f32 	%f285, %f1, 0f438D8000, %f284;
	fma.rn.f32 	%f286, %f1, 0f438E0000, %f285;
	fma.rn.f32 	%f287, %f1, 0f438E8000, %f286;
	fma.rn.f32 	%f288, %f1, 0f438F0000, %f287;
	fma.rn.f32 	%f289, %f1, 0f438F8000, %f288;
	fma.rn.f32 	%f290, %f1, 0f43900000, %f289;
	fma.rn.f32 	%f291, %f1, 0f43908000, %f290;
	fma.rn.f32 	%f292, %f1, 0f43910000, %f291;
	fma.rn.f32 	%f293, %f1, 0f43918000, %f292;
	fma.rn.f32 	%f294, %f1, 0f43920000, %f293;
	fma.rn.f32 	%f295, %f1, 0f43928000, %f294;
	fma.rn.f32 	%f296, %f1, 0f43930000, %f295;
	fma.rn.f32 	%f297, %f1, 0f43938000, %f296;
	fma.rn.f32 	%f298, %f1, 0f43940000, %f297;
	fma.rn.f32 	%f299, %f1, 0f43948000, %f298;
	fma.rn.f32 	%f300, %f1, 0f43950000, %f299;
	fma.rn.f32 	%f301, %f1, 0f43958000, %f300;
	fma.rn.f32 	%f302, %f1, 0f43960000, %f301;
	fma.rn.f32 	%f303, %f1, 0f43968000, %f302;
	fma.rn.f32 	%f304, %f1, 0f43970000, %f303;
	fma.rn.f32 	%f305, %f1, 0f43978000, %f304;
	fma.rn.f32 	%f306, %f1, 0f43980000, %f305;
	fma.rn.f32 	%f307, %f1, 0f43988000, %f306;
	fma.rn.f32 	%f308, %f1, 0f43990000, %f307;
	fma.rn.f32 	%f309, %f1, 0f43998000, %f308;
	fma.rn.f32 	%f310, %f1, 0f439A0000, %f309;
	fma.rn.f32 	%f311, %f1, 0f439A8000, %f310;
	fma.rn.f32 	%f312, %f1, 0f439B0000, %f311;
	fma.rn.f32 	%f313, %f1, 0f439B8000, %f312;
	fma.rn.f32 	%f314, %f1, 0f439C0000, %f313;
	fma.rn.f32 	%f315, %f1, 0f439C8000, %f314;
	fma.rn.f32 	%f316, %f1, 0f439D0000, %f315;
	fma.rn.f32 	%f317, %f1, 0f439D8000, %f316;
	fma.rn.f32 	%f318, %f1, 0f439E0000, %f317;
	fma.rn.f32 	%f319, %f1, 0f439E8000, %f318;
	fma.rn.f32 	%f320, %f1, 0f439F0000, %f319;
	fma.rn.f32 	%f321, %f1, 0f439F8000, %f320;
	fma.rn.f32 	%f322, %f1, 0f43A00000, %f321;
	fma.rn.f32 	%f323, %f1, 0f43A08000, %f322;
	fma.rn.f32 	%f324, %f1, 0f43A10000, %f323;
	fma.rn.f32 	%f325, %f1, 0f43A18000, %f324;
	fma.rn.f32 	%f326, %f1, 0f43A20000, %f325;
	fma.rn.f32 	%f327, %f1, 0f43A28000, %f326;
	fma.rn.f32 	%f328, %f1, 0f43A30000, %f327;
	fma.rn.f32 	%f329, %f1, 0f43A38000, %f328;
	fma.rn.f32 	%f330, %f1, 0f43A40000, %f329;
	fma.rn.f32 	%f331, %f1, 0f43A48000, %f330;
	fma.rn.f32 	%f332, %f1, 0f43A50000, %f331;
	fma.rn.f32 	%f333, %f1, 0f43A58000, %f332;
	fma.rn.f32 	%f334, %f1, 0f43A60000, %f333;
	fma.rn.f32 	%f335, %f1, 0f43A68000, %f334;
	fma.rn.f32 	%f336, %f1, 0f43A70000, %f335;
	fma.rn.f32 	%f337, %f1, 0f43A78000, %f336;
	fma.rn.f32 	%f338, %f1, 0f43A80000, %f337;
	fma.rn.f32 	%f339, %f1, 0f43A88000, %f338;
	fma.rn.f32 	%f340, %f1, 0f43A90000, %f339;
	fma.rn.f32 	%f341, %f1, 0f43A98000, %f340;
	fma.rn.f32 	%f342, %f1, 0f43AA0000, %f341;
	fma.rn.f32 	%f343, %f1, 0f43AA8000, %f342;
	fma.rn.f32 	%f344, %f1, 0f43AB0000, %f343;
	fma.rn.f32 	%f345, %f1, 0f43AB8000, %f344;
	fma.rn.f32 	%f346, %f1, 0f43AC0000, %f345;
	fma.rn.f32 	%f347, %f1, 0f43AC8000, %f346;
	fma.rn.f32 	%f348, %f1, 0f43AD0000, %f347;
	fma.rn.f32 	%f349, %f1, 0f43AD8000, %f348;
	fma.rn.f32 	%f350, %f1, 0f43AE0000, %f349;
	fma.rn.f32 	%f351, %f1, 0f43AE8000, %f350;
	fma.rn.f32 	%f352, %f1, 0f43AF0000, %f351;
	fma.rn.f32 	%f353, %f1, 0f43AF8000, %f352;
	fma.rn.f32 	%f354, %f1, 0f43B00000, %f353;
	fma.rn.f32 	%f355, %f1, 0f43B08000, %f354;
	fma.rn.f32 	%f356, %f1, 0f43B10000, %f355;
	fma.rn.f32 	%f357, %f1, 0f43B18000, %f356;
	fma.rn.f32 	%f358, %f1, 0f43B20000, %f357;
	fma.rn.f32 	%f359, %f1, 0f43B28000, %f358;
	fma.rn.f32 	%f360, %f1, 0f43B30000, %f359;
	fma.rn.f32 	%f361, %f1, 0f43B38000, %f360;
	fma.rn.f32 	%f362, %f1, 0f43B40000, %f361;
	fma.rn.f32 	%f363, %f1, 0f43B48000, %f362;
	fma.rn.f32 	%f364, %f1, 0f43B50000, %f363;
	fma.rn.f32 	%f365, %f1, 0f43B58000, %f364;
	fma.rn.f32 	%f366, %f1, 0f43B60000, %f365;
	fma.rn.f32 	%f367, %f1, 0f43B68000, %f366;
	fma.rn.f32 	%f368, %f1, 0f43B70000, %f367;
	fma.rn.f32 	%f369, %f1, 0f43B78000, %f368;
	fma.rn.f32 	%f370, %f1, 0f43B80000, %f369;
	fma.rn.f32 	%f371, %f1, 0f43B88000, %f370;
	fma.rn.f32 	%f372, %f1, 0f43B90000, %f371;
	fma.rn.f32 	%f373, %f1, 0f43B98000, %f372;
	fma.rn.f32 	%f374, %f1, 0f43BA0000, %f373;
	fma.rn.f32 	%f375, %f1, 0f43BA8000, %f374;
	fma.rn.f32 	%f376, %f1, 0f43BB0000, %f375;
	fma.rn.f32 	%f377, %f1, 0f43BB8000, %f376;
	fma.rn.f32 	%f378, %f1, 0f43BC0000, %f377;
	fma.rn.f32 	%f379, %f1, 0f43BC8000, %f378;
	fma.rn.f32 	%f380, %f1, 0f43BD0000, %f379;
	fma.rn.f32 	%f381, %f1, 0f43BD8000, %f380;
	fma.rn.f32 	%f382, %f1, 0f43BE0000, %f381;
	fma.rn.f32 	%f383, %f1, 0f43BE8000, %f382;
	fma.rn.f32 	%f384, %f1, 0f43BF0000, %f383;
	fma.rn.f32 	%f385, %f1, 0f43BF8000, %f384;
	fma.rn.f32 	%f386, %f1, 0f43C00000, %f385;
	fma.rn.f32 	%f387, %f1, 0f43C08000, %f386;
	fma.rn.f32 	%f388, %f1, 0f43C10000, %f387;
	fma.rn.f32 	%f389, %f1, 0f43C18000, %f388;
	fma.rn.f32 	%f390, %f1, 0f43C20000, %f389;
	fma.rn.f32 	%f391, %f1, 0f43C28000, %f390;
	fma.rn.f32 	%f392, %f1, 0f43C30000, %f391;
	fma.rn.f32 	%f393, %f1, 0f43C38000, %f392;
	fma.rn.f32 	%f394, %f1, 0f43C40000, %f393;
	fma.rn.f32 	%f395, %f1, 0f43C48000, %f394;
	fma.rn.f32 	%f396, %f1, 0f43C50000, %f395;
	fma.rn.f32 	%f397, %f1, 0f43C58000, %f396;
	fma.rn.f32 	%f398, %f1, 0f43C60000, %f397;
	fma.rn.f32 	%f399, %f1, 0f43C68000, %f398;
	fma.rn.f32 	%f400, %f1, 0f43C70000, %f399;
	fma.rn.f32 	%f401, %f1, 0f43C78000, %f400;
	fma.rn.f32 	%f402, %f1, 0f43C80000, %f401;
	fma.rn.f32 	%f403, %f1, 0f43C88000, %f402;
	fma.rn.f32 	%f404, %f1, 0f43C90000, %f403;
	fma.rn.f32 	%f405, %f1, 0f43C98000, %f404;
	fma.rn.f32 	%f406, %f1, 0f43CA0000, %f405;
	fma.rn.f32 	%f407, %f1, 0f43CA8000, %f406;
	fma.rn.f32 	%f408, %f1, 0f43CB0000, %f407;
	fma.rn.f32 	%f409, %f1, 0f43CB8000, %f408;
	fma.rn.f32 	%f410, %f1, 0f43CC0000, %f409;
	fma.rn.f32 	%f411, %f1, 0f43CC8000, %f410;
	fma.rn.f32 	%f412, %f1, 0f43CD0000, %f411;
	fma.rn.f32 	%f413, %f1, 0f43CD8000, %f412;
	fma.rn.f32 	%f414, %f1, 0f43CE0000, %f413;
	fma.rn.f32 	%f415, %f1, 0f43CE8000, %f414;
	fma.rn.f32 	%f416, %f1, 0f43CF0000, %f415;
	fma.rn.f32 	%f417, %f1, 0f43CF8000, %f416;
	fma.rn.f32 	%f418, %f1, 0f43D00000, %f417;
	fma.rn.f32 	%f419, %f1, 0f43D08000, %f418;
	fma.rn.f32 	%f420, %f1, 0f43D10000, %f419;
	fma.rn.f32 	%f421, %f1, 0f43D18000, %f420;
	fma.rn.f32 	%f422, %f1, 0f43D20000, %f421;
	fma.rn.f32 	%f423, %f1, 0f43D28000, %f422;
	fma.rn.f32 	%f424, %f1, 0f43D30000, %f423;
	fma.rn.f32 	%f425, %f1, 0f43D38000, %f424;
	fma.rn.f32 	%f426, %f1, 0f43D40000, %f425;
	fma.rn.f32 	%f427, %f1, 0f43D48000, %f426;
	fma.rn.f32 	%f428, %f1, 0f43D50000, %f427;
	fma.rn.f32 	%f429, %f1, 0f43D58000, %f428;
	fma.rn.f32 	%f430, %f1, 0f43D60000, %f429;
	fma.rn.f32 	%f431, %f1, 0f43D68000, %f430;
	fma.rn.f32 	%f432, %f1, 0f43D70000, %f431;
	fma.rn.f32 	%f433, %f1, 0f43D78000, %f432;
	fma.rn.f32 	%f434, %f1, 0f43D80000, %f433;
	fma.rn.f32 	%f435, %f1, 0f43D88000, %f434;
	fma.rn.f32 	%f436, %f1, 0f43D90000, %f435;
	fma.rn.f32 	%f437, %f1, 0f43D98000, %f436;
	fma.rn.f32 	%f438, %f1, 0f43DA0000, %f437;
	fma.rn.f32 	%f439, %f1, 0f43DA8000, %f438;
	fma.rn.f32 	%f440, %f1, 0f43DB0000, %f439;
	fma.rn.f32 	%f441, %f1, 0f43DB8000, %f440;
	fma.rn.f32 	%f442, %f1, 0f43DC0000, %f441;
	fma.rn.f32 	%f443, %f1, 0f43DC8000, %f442;
	fma.rn.f32 	%f444, %f1, 0f43DD0000, %f443;
	fma.rn.f32 	%f445, %f1, 0f43DD8000, %f444;
	fma.rn.f32 	%f446, %f1, 0f43DE0000, %f445;
	fma.rn.f32 	%f447, %f1, 0f43DE8000, %f446;
	fma.rn.f32 	%f448, %f1, 0f43DF0000, %f447;
	fma.rn.f32 	%f449, %f1, 0f43DF8000, %f448;
	fma.rn.f32 	%f450, %f1, 0f43E00000, %f449;
	fma.rn.f32 	%f451, %f1, 0f43E08000, %f450;
	fma.rn.f32 	%f452, %f1, 0f43E10000, %f451;
	fma.rn.f32 	%f453, %f1, 0f43E18000, %f452;
	fma.rn.f32 	%f454, %f1, 0f43E20000, %f453;
	fma.rn.f32 	%f455, %f1, 0f43E28000, %f454;
	fma.rn.f32 	%f456, %f1, 0f43E30000, %f455;
	fma.rn.f32 	%f457, %f1, 0f43E38000, %f456;
	fma.rn.f32 	%f458, %f1, 0f43E40000, %f457;
	fma.rn.f32 	%f459, %f1, 0f43E48000, %f458;
	fma.rn.f32 	%f460, %f1, 0f43E50000, %f459;
	fma.rn.f32 	%f461, %f1, 0f43E58000, %f460;
	fma.rn.f32 	%f462, %f1, 0f43E60000, %f461;
	fma.rn.f32 	%f463, %f1, 0f43E68000, %f462;
	fma.rn.f32 	%f464, %f1, 0f43E70000, %f463;
	fma.rn.f32 	%f465, %f1, 0f43E78000, %f464;
	fma.rn.f32 	%f466, %f1, 0f43E80000, %f465;
	fma.rn.f32 	%f467, %f1, 0f43E88000, %f466;
	fma.rn.f32 	%f468, %f1, 0f43E90000, %f467;
	fma.rn.f32 	%f469, %f1, 0f43E98000, %f468;
	fma.rn.f32 	%f470, %f1, 0f43EA0000, %f469;
	fma.rn.f32 	%f471, %f1, 0f43EA8000, %f470;
	fma.rn.f32 	%f472, %f1, 0f43EB0000, %f471;
	fma.rn.f32 	%f473, %f1, 0f43EB8000, %f472;
	fma.rn.f32 	%f474, %f1, 0f43EC0000, %f473;
	fma.rn.f32 	%f475, %f1, 0f43EC8000, %f474;
	fma.rn.f32 	%f476, %f1, 0f43ED0000, %f475;
	fma.rn.f32 	%f477, %f1, 0f43ED8000, %f476;
	fma.rn.f32 	%f478, %f1, 0f43EE0000, %f477;
	fma.rn.f32 	%f479, %f1, 0f43EE8000, %f478;
	fma.rn.f32 	%f480, %f1, 0f43EF0000, %f479;
	fma.rn.f32 	%f481, %f1, 0f43EF8000, %f480;
	fma.rn.f32 	%f482, %f1, 0f43F00000, %f481;
	fma.rn.f32 	%f483, %f1, 0f43F08000, %f482;
	fma.rn.f32 	%f484, %f1, 0f43F10000, %f483;
	fma.rn.f32 	%f485, %f1, 0f43F18000, %f484;
	fma.rn.f32 	%f486, %f1, 0f43F20000, %f485;
	fma.rn.f32 	%f487, %f1, 0f43F28000, %f486;
	fma.rn.f32 	%f488, %f1, 0f43F30000, %f487;
	fma.rn.f32 	%f489, %f1, 0f43F38000, %f488;
	fma.rn.f32 	%f490, %f1, 0f43F40000, %f489;
	fma.rn.f32 	%f491, %f1, 0f43F48000, %f490;
	fma.rn.f32 	%f492, %f1, 0f43F50000, %f491;
	fma.rn.f32 	%f493, %f1, 0f43F58000, %f492;
	fma.rn.f32 	%f494, %f1, 0f43F60000, %f493;
	fma.rn.f32 	%f495, %f1, 0f43F68000, %f494;
	fma.rn.f32 	%f496, %f1, 0f43F70000, %f495;
	fma.rn.f32 	%f497, %f1, 0f43F78000, %f496;
	fma.rn.f32 	%f498, %f1, 0f43F80000, %f497;
	fma.rn.f32 	%f499, %f1, 0f43F88000, %f498;
	fma.rn.f32 	%f500, %f1, 0f43F90000, %f499;
	fma.rn.f32 	%f501, %f1, 0f43F98000, %f500;
	fma.rn.f32 	%f502, %f1, 0f43FA0000, %f501;
	fma.rn.f32 	%f503, %f1, 0f43FA8000, %f502;
	fma.rn.f32 	%f504, %f1, 0f43FB0000, %f503;
	fma.rn.f32 	%f505, %f1, 0f43FB8000, %f504;
	fma.rn.f32 	%f506, %f1, 0f43FC0000, %f505;
	fma.rn.f32 	%f507, %f1, 0f43FC8000, %f506;
	fma.rn.f32 	%f508, %f1, 0f43FD0000, %f507;
	fma.rn.f32 	%f509, %f1, 0f43FD8000, %f508;
	fma.rn.f32 	%f510, %f1, 0f43FE0000, %f509;
	fma.rn.f32 	%f511, %f1, 0f43FE8000, %f510;
	fma.rn.f32 	%f512, %f1, 0f43FF0000, %f511;
	fma.rn.f32 	%f513, %f1, 0f43FF8000, %f512;
	fma.rn.f32 	%f514, %f1, 0f44000000, %f513;
	fma.rn.f32 	%f515, %f1, 0f44004000, %f514;
	fma.rn.f32 	%f516, %f1, 0f44008000, %f515;
	fma.rn.f32 	%f517, %f1, 0f4400C000, %f516;
	fma.rn.f32 	%f518, %f1, 0f44010000, %f517;
	fma.rn.f32 	%f519, %f1, 0f44014000, %f518;
	fma.rn.f32 	%f520, %f1, 0f44018000, %f519;
	fma.rn.f32 	%f521, %f1, 0f4401C000, %f520;
	fma.rn.f32 	%f522, %f1, 0f44020000, %f521;
	fma.rn.f32 	%f523, %f1, 0f44024000, %f522;
	fma.rn.f32 	%f524, %f1, 0f44028000, %f523;
	fma.rn.f32 	%f525, %f1, 0f4402C000, %f524;
	fma.rn.f32 	%f526, %f1, 0f44030000, %f525;
	fma.rn.f32 	%f527, %f1, 0f44034000, %f526;
	fma.rn.f32 	%f528, %f1, 0f44038000, %f527;
	fma.rn.f32 	%f529, %f1, 0f4403C000, %f528;
	fma.rn.f32 	%f530, %f1, 0f44040000, %f529;
	fma.rn.f32 	%f531, %f1, 0f44044000, %f530;
	fma.rn.f32 	%f532, %f1, 0f44048000, %f531;
	fma.rn.f32 	%f533, %f1, 0f4404C000, %f532;
	fma.rn.f32 	%f534, %f1, 0f44050000, %f533;
	fma.rn.f32 	%f535, %f1, 0f44054000, %f534;
	fma.rn.f32 	%f536, %f1, 0f44058000, %f535;
	fma.rn.f32 	%f537, %f1, 0f4405C000, %f536;
	fma.rn.f32 	%f538, %f1, 0f44060000, %f537;
	fma.rn.f32 	%f539, %f1, 0f44064000, %f538;
	fma.rn.f32 	%f540, %f1, 0f44068000, %f539;
	fma.rn.f32 	%f541, %f1, 0f4406C000, %f540;
	fma.rn.f32 	%f542, %f1, 0f44070000, %f541;
	fma.rn.f32 	%f543, %f1, 0f44074000, %f542;
	fma.rn.f32 	%f544, %f1, 0f44078000, %f543;
	fma.rn.f32 	%f545, %f1, 0f4407C000, %f544;
	fma.rn.f32 	%f546, %f1, 0f44080000, %f545;
	fma.rn.f32 	%f547, %f1, 0f44084000, %f546;
	fma.rn.f32 	%f548, %f1, 0f44088000, %f547;
	fma.rn.f32 	%f549, %f1, 0f4408C000, %f548;
	fma.rn.f32 	%f550, %f1, 0f44090000, %f549;
	fma.rn.f32 	%f551, %f1, 0f44094000, %f550;
	fma.rn.f32 	%f552, %f1, 0f44098000, %f551;
	fma.rn.f32 	%f553, %f1, 0f4409C000, %f552;
	fma.rn.f32 	%f554, %f1, 0f440A0000, %f553;
	fma.rn.f32 	%f555, %f1, 0f440A4000, %f554;
	fma.rn.f32 	%f556, %f1, 0f440A8000, %f555;
	fma.rn.f32 	%f557, %f1, 0f440AC000, %f556;
	fma.rn.f32 	%f558, %f1, 0f440B0000, %f557;
	fma.rn.f32 	%f559, %f1, 0f440B4000, %f558;
	fma.rn.f32 	%f560, %f1, 0f440B8000, %f559;
	fma.rn.f32 	%f561, %f1, 0f440BC000, %f560;
	fma.rn.f32 	%f562, %f1, 0f440C0000, %f561;
	fma.rn.f32 	%f563, %f1, 0f440C4000, %f562;
	fma.rn.f32 	%f564, %f1, 0f440C8000, %f563;
	fma.rn.f32 	%f565, %f1, 0f440CC000, %f564;
	fma.rn.f32 	%f566, %f1, 0f440D0000, %f565;
	fma.rn.f32 	%f567, %f1, 0f440D4000, %f566;
	fma.rn.f32 	%f568, %f1, 0f440D8000, %f567;
	fma.rn.f32 	%f569, %f1, 0f440DC000, %f568;
	fma.rn.f32 	%f570, %f1, 0f440E0000, %f569;
	fma.rn.f32 	%f571, %f1, 0f440E4000, %f570;
	fma.rn.f32 	%f572, %f1, 0f440E8000, %f571;
	fma.rn.f32 	%f573, %f1, 0f440EC000, %f572;
	fma.rn.f32 	%f574, %f1, 0f440F0000, %f573;
	fma.rn.f32 	%f575, %f1, 0f440F4000, %f574;
	fma.rn.f32 	%f576, %f1, 0f440F8000, %f575;
	fma.rn.f32 	%f577, %f1, 0f440FC000, %f576;
	fma.rn.f32 	%f578, %f1, 0f44100000, %f577;
	fma.rn.f32 	%f579, %f1, 0f44104000, %f578;
	fma.rn.f32 	%f580, %f1, 0f44108000, %f579;
	fma.rn.f32 	%f581, %f1, 0f4410C000, %f580;
	fma.rn.f32 	%f582, %f1, 0f44110000, %f581;
	fma.rn.f32 	%f583, %f1, 0f44114000, %f582;
	fma.rn.f32 	%f584, %f1, 0f44118000, %f583;
	fma.rn.f32 	%f585, %f1, 0f4411C000, %f584;
	fma.rn.f32 	%f586, %f1, 0f44120000, %f585;
	fma.rn.f32 	%f587, %f1, 0f44124000, %f586;
	fma.rn.f32 	%f588, %f1, 0f44128000, %f587;
	fma.rn.f32 	%f589, %f1, 0f4412C000, %f588;
	fma.rn.f32 	%f590, %f1, 0f44130000, %f589;
	fma.rn.f32 	%f591, %f1, 0f44134000, %f590;
	fma.rn.f32 	%f592, %f1, 0f44138000, %f591;
	fma.rn.f32 	%f593, %f1, 0f4413C000, %f592;
	fma.rn.f32 	%f594, %f1, 0f44140000, %f593;
	fma.rn.f32 	%f595, %f1, 0f44144000, %f594;
	fma.rn.f32 	%f596, %f1, 0f44148000, %f595;
	fma.rn.f32 	%f597, %f1, 0f4414C000, %f596;
	fma.rn.f32 	%f598, %f1, 0f44150000, %f597;
	fma.rn.f32 	%f599, %f1, 0f44154000, %f598;
	fma.rn.f32 	%f600, %f1, 0f44158000, %f599;
	fma.rn.f32 	%f601, %f1, 0f4415C000, %f600;
	fma.rn.f32 	%f602, %f1, 0f44160000, %f601;
	fma.rn.f32 	%f603, %f1, 0f44164000, %f602;
	fma.rn.f32 	%f604, %f1, 0f44168000, %f603;
	fma.rn.f32 	%f605, %f1, 0f4416C000, %f604;
	fma.rn.f32 	%f606, %f1, 0f44170000, %f605;
	fma.rn.f32 	%f607, %f1, 0f44174000, %f606;
	fma.rn.f32 	%f608, %f1, 0f44178000, %f607;
	fma.rn.f32 	%f609, %f1, 0f4417C000, %f608;
	fma.rn.f32 	%f610, %f1, 0f44180000, %f609;
	fma.rn.f32 	%f611, %f1, 0f44184000, %f610;
	fma.rn.f32 	%f612, %f1, 0f44188000, %f611;
	fma.rn.f32 	%f613, %f1, 0f4418C000, %f612;
	fma.rn.f32 	%f614, %f1, 0f44190000, %f613;
	fma.rn.f32 	%f615, %f1, 0f44194000, %f614;
	fma.rn.f32 	%f616, %f1, 0f44198000, %f615;
	fma.rn.f32 	%f617, %f1, 0f4419C000, %f616;
	fma.rn.f32 	%f618, %f1, 0f441A0000, %f617;
	fma.rn.f32 	%f619, %f1, 0f441A4000, %f618;
	fma.rn.f32 	%f620, %f1, 0f441A8000, %f619;
	fma.rn.f32 	%f621, %f1, 0f441AC000, %f620;
	fma.rn.f32 	%f622, %f1, 0f441B0000, %f621;
	fma.rn.f32 	%f623, %f1, 0f441B4000, %f622;
	fma.rn.f32 	%f624, %f1, 0f441B8000, %f623;
	fma.rn.f32 	%f625, %f1, 0f441BC000, %f624;
	fma.rn.f32 	%f626, %f1, 0f441C0000, %f625;
	fma.rn.f32 	%f627, %f1, 0f441C4000, %f626;
	fma.rn.f32 	%f628, %f1, 0f441C8000, %f627;
	fma.rn.f32 	%f629, %f1, 0f441CC000, %f628;
	fma.rn.f32 	%f630, %f1, 0f441D0000, %f629;
	fma.rn.f32 	%f631, %f1, 0f441D4000, %f630;
	fma.rn.f32 	%f632, %f1, 0f441D8000, %f631;
	fma.rn.f32 	%f633, %f1, 0f441DC000, %f632;
	fma.rn.f32 	%f634, %f1, 0f441E0000, %f633;
	fma.rn.f32 	%f635, %f1, 0f441E4000, %f634;
	fma.rn.f32 	%f636, %f1, 0f441E8000, %f635;
	fma.rn.f32 	%f637, %f1, 0f441EC000, %f636;
	fma.rn.f32 	%f638, %f1, 0f441F0000, %f637;
	fma.rn.f32 	%f639, %f1, 0f441F4000, %f638;
	fma.rn.f32 	%f640, %f1, 0f441F8000, %f639;
	fma.rn.f32 	%f641, %f1, 0f441FC000, %f640;
	fma.rn.f32 	%f642, %f1, 0f44200000, %f641;
	fma.rn.f32 	%f643, %f1, 0f44204000, %f642;
	fma.rn.f32 	%f644, %f1, 0f44208000, %f643;
	fma.rn.f32 	%f645, %f1, 0f4420C000, %f644;
	fma.rn.f32 	%f646, %f1, 0f44210000, %f645;
	fma.rn.f32 	%f647, %f1, 0f44214000, %f646;
	fma.rn.f32 	%f648, %f1, 0f44218000, %f647;
	fma.rn.f32 	%f649, %f1, 0f4421C000, %f648;
	fma.rn.f32 	%f650, %f1, 0f44220000, %f649;
	fma.rn.f32 	%f651, %f1, 0f44224000, %f650;
	fma.rn.f32 	%f652, %f1, 0f44228000, %f651;
	fma.rn.f32 	%f653, %f1, 0f4422C000, %f652;
	fma.rn.f32 	%f654, %f1, 0f44230000, %f653;
	fma.rn.f32 	%f655, %f1, 0f44234000, %f654;
	fma.rn.f32 	%f656, %f1, 0f44238000, %f655;
	fma.rn.f32 	%f657, %f1, 0f4423C000, %f656;
	fma.rn.f32 	%f658, %f1, 0f44240000, %f657;
	fma.rn.f32 	%f659, %f1, 0f44244000, %f658;
	fma.rn.f32 	%f660, %f1, 0f44248000, %f659;
	fma.rn.f32 	%f661, %f1, 0f4424C000, %f660;
	fma.rn.f32 	%f662, %f1, 0f44250000, %f661;
	fma.rn.f32 	%f663, %f1, 0f44254000, %f662;
	fma.rn.f32 	%f664, %f1, 0f44258000, %f663;
	fma.rn.f32 	%f665, %f1, 0f4425C000, %f664;
	fma.rn.f32 	%f666, %f1, 0f44260000, %f665;
	fma.rn.f32 	%f667, %f1, 0f44264000, %f666;
	fma.rn.f32 	%f668, %f1, 0f44268000, %f667;
	fma.rn.f32 	%f669, %f1, 0f4426C000, %f668;
	fma.rn.f32 	%f670, %f1, 0f44270000, %f669;
	fma.rn.f32 	%f671, %f1, 0f44274000, %f670;
	fma.rn.f32 	%f672, %f1, 0f44278000, %f671;
	fma.rn.f32 	%f673, %f1, 0f4427C000, %f672;
	fma.rn.f32 	%f674, %f1, 0f44280000, %f673;
	fma.rn.f32 	%f675, %f1, 0f44284000, %f674;
	fma.rn.f32 	%f676, %f1, 0f44288000, %f675;
	fma.rn.f32 	%f677, %f1, 0f4428C000, %f676;
	fma.rn.f32 	%f678, %f1, 0f44290000, %f677;
	fma.rn.f32 	%f679, %f1, 0f44294000, %f678;
	fma.rn.f32 	%f680, %f1, 0f44298000, %f679;
	fma.rn.f32 	%f681, %f1, 0f4429C000, %f680;
	fma.rn.f32 	%f682, %f1, 0f442A0000, %f681;
	fma.rn.f32 	%f683, %f1, 0f442A4000, %f682;
	fma.rn.f32 	%f684, %f1, 0f442A8000, %f683;
	fma.rn.f32 	%f685, %f1, 0f442AC000, %f684;
	fma.rn.f32 	%f686, %f1, 0f442B0000, %f685;
	fma.rn.f32 	%f687, %f1, 0f442B4000, %f686;
	fma.rn.f32 	%f688, %f1, 0f442B8000, %f687;
	fma.rn.f32 	%f689, %f1, 0f442BC000, %f688;
	fma.rn.f32 	%f690, %f1, 0f442C0000, %f689;
	fma.rn.f32 	%f691, %f1, 0f442C4000, %f690;
	fma.rn.f32 	%f692, %f1, 0f442C8000, %f691;
	fma.rn.f32 	%f693, %f1, 0f442CC000, %f692;
	fma.rn.f32 	%f694, %f1, 0f442D0000, %f693;
	fma.rn.f32 	%f695, %f1, 0f442D4000, %f694;
	fma.rn.f32 	%f696, %f1, 0f442D8000, %f695;
	fma.rn.f32 	%f697, %f1, 0f442DC000, %f696;
	fma.rn.f32 	%f698, %f1, 0f442E0000, %f697;
	fma.rn.f32 	%f699, %f1, 0f442E4000, %f698;
	fma.rn.f32 	%f700, %f1, 0f442E8000, %f699;
	fma.rn.f32 	%f701, %f1, 0f442EC000, %f700;
	fma.rn.f32 	%f702, %f1, 0f442F0000, %f701;
	fma.rn.f32 	%f703, %f1, 0f442F4000, %f702;
	fma.rn.f32 	%f704, %f1, 0f442F8000, %f703;
	fma.rn.f32 	%f705, %f1, 0f442FC000, %f704;
	fma.rn.f32 	%f706, %f1, 0f44300000, %f705;
	fma.rn.f32 	%f707, %f1, 0f44304000, %f706;
	fma.rn.f32 	%f708, %f1, 0f44308000, %f707;
	fma.rn.f32 	%f709, %f1, 0f4430C000, %f708;
	fma.rn.f32 	%f710, %f1, 0f44310000, %f709;
	fma.rn.f32 	%f711, %f1, 0f44314000, %f710;
	fma.rn.f32 	%f712, %f1, 0f44318000, %f711;
	fma.rn.f32 	%f713, %f1, 0f4431C000, %f712;
	fma.rn.f32 	%f714, %f1, 0f44320000, %f713;
	fma.rn.f32 	%f715, %f1, 0f44324000, %f714;
	fma.rn.f32 	%f716, %f1, 0f44328000, %f715;
	fma.rn.f32 	%f717, %f1, 0f4432C000, %f716;
	fma.rn.f32 	%f718, %f1, 0f44330000, %f717;
	fma.rn.f32 	%f719, %f1, 0f44334000, %f718;
	fma.rn.f32 	%f720, %f1, 0f44338000, %f719;
	fma.rn.f32 	%f721, %f1, 0f4433C000, %f720;
	fma.rn.f32 	%f722, %f1, 0f44340000, %f721;
	fma.rn.f32 	%f723, %f1, 0f44344000, %f722;
	fma.rn.f32 	%f724, %f1, 0f44348000, %f723;
	fma.rn.f32 	%f725, %f1, 0f4434C000, %f724;
	fma.rn.f32 	%f726, %f1, 0f44350000, %f725;
	fma.rn.f32 	%f727, %f1, 0f44354000, %f726;
	fma.rn.f32 	%f728, %f1, 0f44358000, %f727;
	fma.rn.f32 	%f729, %f1, 0f4435C000, %f728;
	fma.rn.f32 	%f730, %f1, 0f44360000, %f729;
	fma.rn.f32 	%f731, %f1, 0f44364000, %f730;
	fma.rn.f32 	%f732, %f1, 0f44368000, %f731;
	fma.rn.f32 	%f733, %f1, 0f4436C000, %f732;
	fma.rn.f32 	%f734, %f1, 0f44370000, %f733;
	fma.rn.f32 	%f735, %f1, 0f44374000, %f734;
	fma.rn.f32 	%f736, %f1, 0f44378000, %f735;
	fma.rn.f32 	%f737, %f1, 0f4437C000, %f736;
	fma.rn.f32 	%f738, %f1, 0f44380000, %f737;
	fma.rn.f32 	%f739, %f1, 0f44384000, %f738;
	fma.rn.f32 	%f740, %f1, 0f44388000, %f739;
	fma.rn.f32 	%f741, %f1, 0f4438C000, %f740;
	fma.rn.f32 	%f742, %f1, 0f44390000, %f741;
	fma.rn.f32 	%f743, %f1, 0f44394000, %f742;
	fma.rn.f32 	%f744, %f1, 0f44398000, %f743;
	fma.rn.f32 	%f745, %f1, 0f4439C000, %f744;
	fma.rn.f32 	%f746, %f1, 0f443A0000, %f745;
	fma.rn.f32 	%f747, %f1, 0f443A4000, %f746;
	fma.rn.f32 	%f748, %f1, 0f443A8000, %f747;
	fma.rn.f32 	%f749, %f1, 0f443AC000, %f748;
	fma.rn.f32 	%f750, %f1, 0f443B0000, %f749;
	fma.rn.f32 	%f751, %f1, 0f443B4000, %f750;
	fma.rn.f32 	%f752, %f1, 0f443B8000, %f751;
	fma.rn.f32 	%f753, %f1, 0f443BC000, %f752;
	fma.rn.f32 	%f754, %f1, 0f443C0000, %f753;
	fma.rn.f32 	%f755, %f1, 0f443C4000, %f754;
	fma.rn.f32 	%f756, %f1, 0f443C8000, %f755;
	fma.rn.f32 	%f757, %f1, 0f443CC000, %f756;
	fma.rn.f32 	%f758, %f1, 0f443D0000, %f757;
	fma.rn.f32 	%f759, %f1, 0f443D4000, %f758;
	fma.rn.f32 	%f760, %f1, 0f443D8000, %f759;
	fma.rn.f32 	%f761, %f1, 0f443DC000, %f760;
	fma.rn.f32 	%f762, %f1, 0f443E0000, %f761;
	fma.rn.f32 	%f763, %f1, 0f443E4000, %f762;
	fma.rn.f32 	%f764, %f1, 0f443E8000, %f763;
	fma.rn.f32 	%f765, %f1, 0f443EC000, %f764;
	fma.rn.f32 	%f766, %f1, 0f443F0000, %f765;
	fma.rn.f32 	%f767, %f1, 0f443F4000, %f766;
	fma.rn.f32 	%f768, %f1, 0f443F8000, %f767;
	fma.rn.f32 	%f769, %f1, 0f443FC000, %f768;
	fma.rn.f32 	%f770, %f1, 0f44400000, %f769;
	fma.rn.f32 	%f771, %f1, 0f44404000, %f770;
	fma.rn.f32 	%f772, %f1, 0f44408000, %f771;
	fma.rn.f32 	%f773, %f1, 0f4440C000, %f772;
	fma.rn.f32 	%f774, %f1, 0f44410000, %f773;
	fma.rn.f32 	%f775, %f1, 0f44414000, %f774;
	fma.rn.f32 	%f776, %f1, 0f44418000, %f775;
	fma.rn.f32 	%f777, %f1, 0f4441C000, %f776;
	fma.rn.f32 	%f778, %f1, 0f44420000, %f777;
	fma.rn.f32 	%f779, %f1, 0f44424000, %f778;
	fma.rn.f32 	%f780, %f1, 0f44428000, %f779;
	fma.rn.f32 	%f781, %f1, 0f4442C000, %f780;
	fma.rn.f32 	%f782, %f1, 0f44430000, %f781;
	fma.rn.f32 	%f783, %f1, 0f44434000, %f782;
	fma.rn.f32 	%f784, %f1, 0f44438000, %f783;
	fma.rn.f32 	%f785, %f1, 0f4443C000, %f784;
	fma.rn.f32 	%f786, %f1, 0f44440000, %f785;
	fma.rn.f32 	%f787, %f1, 0f44444000, %f786;
	fma.rn.f32 	%f788, %f1, 0f44448000, %f787;
	fma.rn.f32 	%f789, %f1, 0f4444C000, %f788;
	fma.rn.f32 	%f790, %f1, 0f44450000, %f789;
	fma.rn.f32 	%f791, %f1, 0f44454000, %f790;
	fma.rn.f32 	%f792, %f1, 0f44458000, %f791;
	fma.rn.f32 	%f793, %f1, 0f4445C000, %f792;
	fma.rn.f32 	%f794, %f1, 0f44460000, %f793;
	fma.rn.f32 	%f795, %f1, 0f44464000, %f794;
	fma.rn.f32 	%f796, %f1, 0f44468000, %f795;
	fma.rn.f32 	%f797, %f1, 0f4446C000, %f796;
	fma.rn.f32 	%f798, %f1, 0f44470000, %f797;
	fma.rn.f32 	%f799, %f1, 0f44474000, %f798;
	fma.rn.f32 	%f800, %f1, 0f44478000, %f799;
	fma.rn.f32 	%f801, %f1, 0f4447C000, %f800;
	fma.rn.f32 	%f802, %f1, 0f44480000, %f801;
	fma.rn.f32 	%f803, %f1, 0f44484000, %f802;
	fma.rn.f32 	%f804, %f1, 0f44488000, %f803;
	fma.rn.f32 	%f805, %f1, 0f4448C000, %f804;
	fma.rn.f32 	%f806, %f1, 0f44490000, %f805;
	fma.rn.f32 	%f807, %f1, 0f44494000, %f806;
	fma.rn.f32 	%f808, %f1, 0f44498000, %f807;
	fma.rn.f32 	%f809, %f1, 0f4449C000, %f808;
	fma.rn.f32 	%f810, %f1, 0f444A0000, %f809;
	fma.rn.f32 	%f811, %f1, 0f444A4000, %f810;
	fma.rn.f32 	%f812, %f1, 0f444A8000, %f811;
	fma.rn.f32 	%f813, %f1, 0f444AC000, %f812;
	fma.rn.f32 	%f814, %f1, 0f444B0000, %f813;
	fma.rn.f32 	%f815, %f1, 0f444B4000, %f814;
	fma.rn.f32 	%f816, %f1, 0f444B8000, %f815;
	fma.rn.f32 	%f817, %f1, 0f444BC000, %f816;
	fma.rn.f32 	%f818, %f1, 0f444C0000, %f817;
	fma.rn.f32 	%f819, %f1, 0f444C4000, %f818;
	fma.rn.f32 	%f820, %f1, 0f444C8000, %f819;
	fma.rn.f32 	%f821, %f1, 0f444CC000, %f820;
	fma.rn.f32 	%f822, %f1, 0f444D0000, %f821;
	fma.rn.f32 	%f823, %f1, 0f444D4000, %f822;
	fma.rn.f32 	%f824, %f1, 0f444D8000, %f823;
	fma.rn.f32 	%f825, %f1, 0f444DC000, %f824;
	fma.rn.f32 	%f826, %f1, 0f444E0000, %f825;
	fma.rn.f32 	%f827, %f1, 0f444E4000, %f826;
	fma.rn.f32 	%f828, %f1, 0f444E8000, %f827;
	fma.rn.f32 	%f829, %f1, 0f444EC000, %f828;
	fma.rn.f32 	%f830, %f1, 0f444F0000, %f829;
	fma.rn.f32 	%f831, %f1, 0f444F4000, %f830;
	fma.rn.f32 	%f832, %f1, 0f444F8000, %f831;
	fma.rn.f32 	%f833, %f1, 0f444FC000, %f832;
	fma.rn.f32 	%f834, %f1, 0f44500000, %f833;
	fma.rn.f32 	%f835, %f1, 0f44504000, %f834;
	fma.rn.f32 	%f836, %f1, 0f44508000, %f835;
	fma.rn.f32 	%f837, %f1, 0f4450C000, %f836;
	fma.rn.f32 	%f838, %f1, 0f44510000, %f837;
	fma.rn.f32 	%f839, %f1, 0f44514000, %f838;
	fma.rn.f32 	%f840, %f1, 0f44518000, %f839;
	fma.rn.f32 	%f841, %f1, 0f4451C000, %f840;
	fma.rn.f32 	%f842, %f1, 0f44520000, %f841;
	fma.rn.f32 	%f843, %f1, 0f44524000, %f842;
	fma.rn.f32 	%f844, %f1, 0f44528000, %f843;
	fma.rn.f32 	%f845, %f1, 0f4452C000, %f844;
	fma.rn.f32 	%f846, %f1, 0f44530000, %f845;
	fma.rn.f32 	%f847, %f1, 0f44534000, %f846;
	fma.rn.f32 	%f848, %f1, 0f44538000, %f847;
	fma.rn.f32 	%f849, %f1, 0f4453C000, %f848;
	fma.rn.f32 	%f850, %f1, 0f44540000, %f849;
	fma.rn.f32 	%f851, %f1, 0f44544000, %f850;
	fma.rn.f32 	%f852, %f1, 0f44548000, %f851;
	fma.rn.f32 	%f853, %f1, 0f4454C000, %f852;
	fma.rn.f32 	%f854, %f1, 0f44550000, %f853;
	fma.rn.f32 	%f855, %f1, 0f44554000, %f854;
	fma.rn.f32 	%f856, %f1, 0f44558000, %f855;
	fma.rn.f32 	%f857, %f1, 0f4455C000, %f856;
	fma.rn.f32 	%f858, %f1, 0f44560000, %f857;
	fma.rn.f32 	%f859, %f1, 0f44564000, %f858;
	fma.rn.f32 	%f860, %f1, 0f44568000, %f859;
	fma.rn.f32 	%f861, %f1, 0f4456C000, %f860;
	fma.rn.f32 	%f862, %f1, 0f44570000, %f861;
	fma.rn.f32 	%f863, %f1, 0f44574000, %f862;
	fma.rn.f32 	%f864, %f1, 0f44578000, %f863;
	fma.rn.f32 	%f865, %f1, 0f4457C000, %f864;
	fma.rn.f32 	%f866, %f1, 0f44580000, %f865;
	fma.rn.f32 	%f867, %f1, 0f44584000, %f866;
	fma.rn.f32 	%f868, %f1, 0f44588000, %f867;
	fma.rn.f32 	%f869, %f1, 0f4458C000, %f868;
	fma.rn.f32 	%f870, %f1, 0f44590000, %f869;
	fma.rn.f32 	%f871, %f1, 0f44594000, %f870;
	fma.rn.f32 	%f872, %f1, 0f44598000, %f871;
	fma.rn.f32 	%f873, %f1, 0f4459C000, %f872;
	fma.rn.f32 	%f874, %f1, 0f445A0000, %f873;
	fma.rn.f32 	%f875, %f1, 0f445A4000, %f874;
	fma.rn.f32 	%f876, %f1, 0f445A8000, %f875;
	fma.rn.f32 	%f877, %f1, 0f445AC000, %f876;
	fma.rn.f32 	%f878, %f1, 0f445B0000, %f877;
	fma.rn.f32 	%f879, %f1, 0f445B4000, %f878;
	fma.rn.f32 	%f880, %f1, 0f445B8000, %f879;
	fma.rn.f32 	%f881, %f1, 0f445BC000, %f880;
	fma.rn.f32 	%f882, %f1, 0f445C0000, %f881;
	fma.rn.f32 	%f883, %f1, 0f445C4000, %f882;
	fma.rn.f32 	%f884, %f1, 0f445C8000, %f883;
	fma.rn.f32 	%f885, %f1, 0f445CC000, %f884;
	fma.rn.f32 	%f886, %f1, 0f445D0000, %f885;
	fma.rn.f32 	%f887, %f1, 0f445D4000, %f886;
	fma.rn.f32 	%f888, %f1, 0f445D8000, %f887;
	fma.rn.f32 	%f889, %f1, 0f445DC000, %f888;
	fma.rn.f32 	%f890, %f1, 0f445E0000, %f889;
	fma.rn.f32 	%f891, %f1, 0f445E4000, %f890;
	fma.rn.f32 	%f892, %f1, 0f445E8000, %f891;
	fma.rn.f32 	%f893, %f1, 0f445EC000, %f892;
	fma.rn.f32 	%f894, %f1, 0f445F0000, %f893;
	fma.rn.f32 	%f895, %f1, 0f445F4000, %f894;
	fma.rn.f32 	%f896, %f1, 0f445F8000, %f895;
	fma.rn.f32 	%f897, %f1, 0f445FC000, %f896;
	fma.rn.f32 	%f898, %f1, 0f44600000, %f897;
	fma.rn.f32 	%f899, %f1, 0f44604000, %f898;
	fma.rn.f32 	%f900, %f1, 0f44608000, %f899;
	fma.rn.f32 	%f901, %f1, 0f4460C000, %f900;
	fma.rn.f32 	%f902, %f1, 0f44610000, %f901;
	fma.rn.f32 	%f903, %f1, 0f44614000, %f902;
	fma.rn.f32 	%f904, %f1, 0f44618000, %f903;
	fma.rn.f32 	%f905, %f1, 0f4461C000, %f904;
	fma.rn.f32 	%f906, %f1, 0f44620000, %f905;
	fma.rn.f32 	%f907, %f1, 0f44624000, %f906;
	fma.rn.f32 	%f908, %f1, 0f44628000, %f907;
	fma.rn.f32 	%f909, %f1, 0f4462C000, %f908;
	fma.rn.f32 	%f910, %f1, 0f44630000, %f909;
	fma.rn.f32 	%f911, %f1, 0f44634000, %f910;
	fma.rn.f32 	%f912, %f1, 0f44638000, %f911;
	fma.rn.f32 	%f913, %f1, 0f4463C000, %f912;
	fma.rn.f32 	%f914, %f1, 0f44640000, %f913;
	fma.rn.f32 	%f915, %f1, 0f44644000, %f914;
	fma.rn.f32 	%f916, %f1, 0f44648000, %f915;
	fma.rn.f32 	%f917, %f1, 0f4464C000, %f916;
	fma.rn.f32 	%f918, %f1, 0f44650000, %f917;
	fma.rn.f32 	%f919, %f1, 0f44654000, %f918;
	fma.rn.f32 	%f920, %f1, 0f44658000, %f919;
	fma.rn.f32 	%f921, %f1, 0f4465C000, %f920;
	fma.rn.f32 	%f922, %f1, 0f44660000, %f921;
	fma.rn.f32 	%f923, %f1, 0f44664000, %f922;
	fma.rn.f32 	%f924, %f1, 0f44668000, %f923;
	fma.rn.f32 	%f925, %f1, 0f4466C000, %f924;
	fma.rn.f32 	%f926, %f1, 0f44670000, %f925;
	fma.rn.f32 	%f927, %f1, 0f44674000, %f926;
	fma.rn.f32 	%f928, %f1, 0f44678000, %f927;
	fma.rn.f32 	%f929, %f1, 0f4467C000, %f928;
	fma.rn.f32 	%f930, %f1, 0f44680000, %f929;
	fma.rn.f32 	%f931, %f1, 0f44684000, %f930;
	fma.rn.f32 	%f932, %f1, 0f44688000, %f931;
	fma.rn.f32 	%f933, %f1, 0f4468C000, %f932;
	fma.rn.f32 	%f934, %f1, 0f44690000, %f933;
	fma.rn.f32 	%f935, %f1, 0f44694000, %f934;
	fma.rn.f32 	%f936, %f1, 0f44698000, %f935;
	fma.rn.f32 	%f937, %f1, 0f4469C000, %f936;
	fma.rn.f32 	%f938, %f1, 0f446A0000, %f937;
	fma.rn.f32 	%f939, %f1, 0f446A4000, %f938;
	fma.rn.f32 	%f940, %f1, 0f446A8000, %f939;
	fma.rn.f32 	%f941, %f1, 0f446AC000, %f940;
	fma.rn.f32 	%f942, %f1, 0f446B0000, %f941;
	fma.rn.f32 	%f943, %f1, 0f446B4000, %f942;
	fma.rn.f32 	%f944, %f1, 0f446B8000, %f943;
	fma.rn.f32 	%f945, %f1, 0f446BC000, %f944;
	fma.rn.f32 	%f946, %f1, 0f446C0000, %f945;
	fma.rn.f32 	%f947, %f1, 0f446C4000, %f946;
	fma.rn.f32 	%f948, %f1, 0f446C8000, %f947;
	fma.rn.f32 	%f949, %f1, 0f446CC000, %f948;
	fma.rn.f32 	%f950, %f1, 0f446D0000, %f949;
	fma.rn.f32 	%f951, %f1, 0f446D4000, %f950;
	fma.rn.f32 	%f952, %f1, 0f446D8000, %f951;
	fma.rn.f32 	%f953, %f1, 0f446DC000, %f952;
	fma.rn.f32 	%f954, %f1, 0f446E0000, %f953;
	fma.rn.f32 	%f955, %f1, 0f446E4000, %f954;
	fma.rn.f32 	%f956, %f1, 0f446E8000, %f955;
	fma.rn.f32 	%f957, %f1, 0f446EC000, %f956;
	fma.rn.f32 	%f958, %f1, 0f446F0000, %f957;
	fma.rn.f32 	%f959, %f1, 0f446F4000, %f958;
	fma.rn.f32 	%f960, %f1, 0f446F8000, %f959;
	fma.rn.f32 	%f961, %f1, 0f446FC000, %f960;
	fma.rn.f32 	%f962, %f1, 0f44700000, %f961;
	fma.rn.f32 	%f963, %f1, 0f44704000, %f962;
	fma.rn.f32 	%f964, %f1, 0f44708000, %f963;
	fma.rn.f32 	%f965, %f1, 0f4470C000, %f964;
	fma.rn.f32 	%f966, %f1, 0f44710000, %f965;
	fma.rn.f32 	%f967, %f1, 0f44714000, %f966;
	fma.rn.f32 	%f968, %f1, 0f44718000, %f967;
	fma.rn.f32 	%f969, %f1, 0f4471C000, %f968;
	fma.rn.f32 	%f970, %f1, 0f44720000, %f969;
	fma.rn.f32 	%f971, %f1, 0f44724000, %f970;
	fma.rn.f32 	%f972, %f1, 0f44728000, %f971;
	fma.rn.f32 	%f973, %f1, 0f4472C000, %f972;
	fma.rn.f32 	%f974, %f1, 0f44730000, %f973;
	fma.rn.f32 	%f975, %f1, 0f44734000, %f974;
	fma.rn.f32 	%f976, %f1, 0f44738000, %f975;
	fma.rn.f32 	%f977, %f1, 0f4473C000, %f976;
	fma.rn.f32 	%f978, %f1, 0f44740000, %f977;
	fma.rn.f32 	%f979, %f1, 0f44744000, %f978;
	fma.rn.f32 	%f980, %f1, 0f44748000, %f979;
	fma.rn.f32 	%f981, %f1, 0f4474C000, %f980;
	fma.rn.f32 	%f982, %f1, 0f44750000, %f981;
	fma.rn.f32 	%f983, %f1, 0f44754000, %f982;
	fma.rn.f32 	%f984, %f1, 0f44758000, %f983;
	fma.rn.f32 	%f985, %f1, 0f4475C000, %f984;
	fma.rn.f32 	%f986, %f1, 0f44760000, %f985;
	fma.rn.f32 	%f987, %f1, 0f44764000, %f986;
	fma.rn.f32 	%f988, %f1, 0f44768000, %f987;
	fma.rn.f32 	%f989, %f1, 0f4476C000, %f988;
	fma.rn.f32 	%f990, %f1, 0f44770000, %f989;
	fma.rn.f32 	%f991, %f1, 0f44774000, %f990;
	fma.rn.f32 	%f992, %f1, 0f44778000, %f991;
	fma.rn.f32 	%f993, %f1, 0f4477C000, %f992;
	fma.rn.f32 	%f994, %f1, 0f44780000, %f993;
	fma.rn.f32 	%f995, %f1, 0f44784000, %f994;
	fma.rn.f32 	%f996, %f1, 0f44788000, %f995;
	fma.rn.f32 	%f997, %f1, 0f4478C000, %f996;
	fma.rn.f32 	%f998, %f1, 0f44790000, %f997;
	fma.rn.f32 	%f999, %f1, 0f44794000, %f998;
	fma.rn.f32 	%f1000, %f1, 0f44798000, %f999;
	fma.rn.f32 	%f1001, %f1, 0f4479C000, %f1000;
	fma.rn.f32 	%f1002, %f1, 0f447A0000, %f1001;
	fma.rn.f32 	%f1003, %f1, 0f447A4000, %f1002;
	fma.rn.f32 	%f1004, %f1, 0f447A8000, %f1003;
	fma.rn.f32 	%f1005, %f1, 0f447AC000, %f1004;
	fma.rn.f32 	%f1006, %f1, 0f447B0000, %f1005;
	fma.rn.f32 	%f1007, %f1, 0f447B4000, %f1006;
	fma.rn.f32 	%f1008, %f1, 0f447B8000, %f1007;
	fma.rn.f32 	%f1009, %f1, 0f447BC000, %f1008;
	fma.rn.f32 	%f1010, %f1, 0f447C0000, %f1009;
	fma.rn.f32 	%f1011, %f1, 0f447C4000, %f1010;
	fma.rn.f32 	%f1012, %f1, 0f447C8000, %f1011;
	fma.rn.f32 	%f1013, %f1, 0f447CC000, %f1012;
	fma.rn.f32 	%f1014, %f1, 0f447D0000, %f1013;
	fma.rn.f32 	%f1015, %f1, 0f447D4000, %f1014;
	fma.rn.f32 	%f1016, %f1, 0f447D8000, %f1015;
	fma.rn.f32 	%f1017, %f1, 0f447DC000, %f1016;
	fma.rn.f32 	%f1018, %f1, 0f447E0000, %f1017;
	fma.rn.f32 	%f1019, %f1, 0f447E4000, %f1018;
	fma.rn.f32 	%f1020, %f1, 0f447E8000, %f1019;
	fma.rn.f32 	%f1021, %f1, 0f447EC000, %f1020;
	fma.rn.f32 	%f1022, %f1, 0f447F0000, %f1021;
	fma.rn.f32 	%f1023, %f1, 0f447F4000, %f1022;
	fma.rn.f32 	%f1024, %f1, 0f447F8000, %f1023;
	fma.rn.f32 	%f1025, %f1, 0f447FC000, %f1024;
	fma.rn.f32 	%f1026, %f1, 0f44800000, %f1025;
	fma.rn.f32 	%f1027, %f1, 0f44802000, %f1026;
	fma.rn.f32 	%f1028, %f1, 0f44804000, %f1027;
	fma.rn.f32 	%f1029, %f1, 0f44806000, %f1028;
	fma.rn.f32 	%f1030, %f1, 0f44808000, %f1029;
	fma.rn.f32 	%f1031, %f1, 0f4480A000, %f1030;
	fma.rn.f32 	%f1032, %f1, 0f4480C000, %f1031;
	fma.rn.f32 	%f1033, %f1, 0f4480E000, %f1032;
	fma.rn.f32 	%f1034, %f1, 0f44810000, %f1033;
	fma.rn.f32 	%f1035, %f1, 0f44812000, %f1034;
	fma.rn.f32 	%f1036, %f1, 0f44814000, %f1035;
	fma.rn.f32 	%f1037, %f1, 0f44816000, %f1036;
	fma.rn.f32 	%f1038, %f1, 0f44818000, %f1037;
	fma.rn.f32 	%f1039, %f1, 0f4481A000, %f1038;
	fma.rn.f32 	%f1040, %f1, 0f4481C000, %f1039;
	fma.rn.f32 	%f1041, %f1, 0f4481E000, %f1040;
	fma.rn.f32 	%f1042, %f1, 0f44820000, %f1041;
	fma.rn.f32 	%f1043, %f1, 0f44822000, %f1042;
	fma.rn.f32 	%f1044, %f1, 0f44824000, %f1043;
	fma.rn.f32 	%f1045, %f1, 0f44826000, %f1044;
	fma.rn.f32 	%f1046, %f1, 0f44828000, %f1045;
	fma.rn.f32 	%f1047, %f1, 0f4482A000, %f1046;
	fma.rn.f32 	%f1048, %f1, 0f4482C000, %f1047;
	fma.rn.f32 	%f1049, %f1, 0f4482E000, %f1048;
	fma.rn.f32 	%f1050, %f1, 0f44830000, %f1049;
	fma.rn.f32 	%f1051, %f1, 0f44832000, %f1050;
	fma.rn.f32 	%f1052, %f1, 0f44834000, %f1051;
	fma.rn.f32 	%f1053, %f1, 0f44836000, %f1052;
	fma.rn.f32 	%f1054, %f1, 0f44838000, %f1053;
	fma.rn.f32 	%f1055, %f1, 0f4483A000, %f1054;
	fma.rn.f32 	%f1056, %f1, 0f4483C000, %f1055;
	fma.rn.f32 	%f1057, %f1, 0f4483E000, %f1056;
	fma.rn.f32 	%f1058, %f1, 0f44840000, %f1057;
	fma.rn.f32 	%f1059, %f1, 0f44842000, %f1058;
	fma.rn.f32 	%f1060, %f1, 0f44844000, %f1059;
	fma.rn.f32 	%f1061, %f1, 0f44846000, %f1060;
	fma.rn.f32 	%f1062, %f1, 0f44848000, %f1061;
	fma.rn.f32 	%f1063, %f1, 0f4484A000, %f1062;
	fma.rn.f32 	%f1064, %f1, 0f4484C000, %f1063;
	fma.rn.f32 	%f1065, %f1, 0f4484E000, %f1064;
	fma.rn.f32 	%f1066, %f1, 0f44850000, %f1065;
	fma.rn.f32 	%f1067, %f1, 0f44852000, %f1066;
	fma.rn.f32 	%f1068, %f1, 0f44854000, %f1067;
	fma.rn.f32 	%f1069, %f1, 0f44856000, %f1068;
	fma.rn.f32 	%f1070, %f1, 0f44858000, %f1069;
	fma.rn.f32 	%f1071, %f1, 0f4485A000, %f1070;
	fma.rn.f32 	%f1072, %f1, 0f4485C000, %f1071;
	fma.rn.f32 	%f1073, %f1, 0f4485E000, %f1072;
	fma.rn.f32 	%f1074, %f1, 0f44860000, %f1073;
	fma.rn.f32 	%f1075, %f1, 0f44862000, %f1074;
	fma.rn.f32 	%f1076, %f1, 0f44864000, %f1075;
	fma.rn.f32 	%f1077, %f1, 0f44866000, %f1076;
	fma.rn.f32 	%f1078, %f1, 0f44868000, %f1077;
	fma.rn.f32 	%f1079, %f1, 0f4486A000, %f1078;
	fma.rn.f32 	%f1080, %f1, 0f4486C000, %f1079;
	fma.rn.f32 	%f1081, %f1, 0f4486E000, %f1080;
	fma.rn.f32 	%f1082, %f1, 0f44870000, %f1081;
	fma.rn.f32 	%f1083, %f1, 0f44872000, %f1082;
	fma.rn.f32 	%f1084, %f1, 0f44874000, %f1083;
	fma.rn.f32 	%f1085, %f1, 0f44876000, %f1084;
	fma.rn.f32 	%f1086, %f1, 0f44878000, %f1085;
	fma.rn.f32 	%f1087, %f1, 0f4487A000, %f1086;
	fma.rn.f32 	%f1088, %f1, 0f4487C000, %f1087;
	fma.rn.f32 	%f1089, %f1, 0f4487E000, %f1088;
	fma.rn.f32 	%f1090, %f1, 0f44880000, %f1089;
	fma.rn.f32 	%f1091, %f1, 0f44882000, %f1090;
	fma.rn.f32 	%f1092, %f1, 0f44884000, %f1091;
	fma.rn.f32 	%f1093, %f1, 0f44886000, %f1092;
	fma.rn.f32 	%f1094, %f1, 0f44888000, %f1093;
	fma.rn.f32 	%f1095, %f1, 0f4488A000, %f1094;
	fma.rn.f32 	%f1096, %f1, 0f4488C000, %f1095;
	fma.rn.f32 	%f1097, %f1, 0f4488E000, %f1096;
	fma.rn.f32 	%f1098, %f1, 0f44890000, %f1097;
	fma.rn.f32 	%f1099, %f1, 0f44892000, %f1098;
	fma.rn.f32 	%f1100, %f1, 0f44894000, %f1099;
	fma.rn.f32 	%f1101, %f1, 0f44896000, %f1100;
	fma.rn.f32 	%f1102, %f1, 0f44898000, %f1101;
	fma.rn.f32 	%f1103, %f1, 0f4489A000, %f1102;
	fma.rn.f32 	%f1104, %f1, 0f4489C000, %f1103;
	fma.rn.f32 	%f1105, %f1, 0f4489E000, %f1104;
	fma.rn.f32 	%f1106, %f1, 0f448A0000, %f1105;
	fma.rn.f32 	%f1107, %f1, 0f448A2000, %f1106;
	fma.rn.f32 	%f1108, %f1, 0f448A4000, %f1107;
	fma.rn.f32 	%f1109, %f1, 0f448A6000, %f1108;
	fma.rn.f32 	%f1110, %f1, 0f448A8000, %f1109;
	fma.rn.f32 	%f1111, %f1, 0f448AA000, %f1110;
	fma.rn.f32 	%f1112, %f1, 0f448AC000, %f1111;
	fma.rn.f32 	%f1113, %f1, 0f448AE000, %f1112;
	fma.rn.f32 	%f1114, %f1, 0f448B0000, %f1113;
	fma.rn.f32 	%f1115, %f1, 0f448B2000, %f1114;
	fma.rn.f32 	%f1116, %f1, 0f448B4000, %f1115;
	fma.rn.f32 	%f1117, %f1, 0f448B6000, %f1116;
	fma.rn.f32 	%f1118, %f1, 0f448B8000, %f1117;
	fma.rn.f32 	%f1119, %f1, 0f448BA000, %f1118;
	fma.rn.f32 	%f1120, %f1, 0f448BC000, %f1119;
	fma.rn.f32 	%f1121, %f1, 0f448BE000, %f1120;
	fma.rn.f32 	%f1122, %f1, 0f448C0000, %f1121;
	fma.rn.f32 	%f1123, %f1, 0f448C2000, %f1122;
	fma.rn.f32 	%f1124, %f1, 0f448C4000, %f1123;
	fma.rn.f32 	%f1125, %f1, 0f448C6000, %f1124;
	fma.rn.f32 	%f1126, %f1, 0f448C8000, %f1125;
	fma.rn.f32 	%f1127, %f1, 0f448CA000, %f1126;
	fma.rn.f32 	%f1128, %f1, 0f448CC000, %f1127;
	fma.rn.f32 	%f1129, %f1, 0f448CE000, %f1128;
	fma.rn.f32 	%f1130, %f1, 0f448D0000, %f1129;
	fma.rn.f32 	%f1131, %f1, 0f448D2000, %f1130;
	fma.rn.f32 	%f1132, %f1, 0f448D4000, %f1131;
	fma.rn.f32 	%f1133, %f1, 0f448D6000, %f1132;
	fma.rn.f32 	%f1134, %f1, 0f448D8000, %f1133;
	fma.rn.f32 	%f1135, %f1, 0f448DA000, %f1134;
	fma.rn.f32 	%f1136, %f1, 0f448DC000, %f1135;
	fma.rn.f32 	%f1137, %f1, 0f448DE000, %f1136;
	fma.rn.f32 	%f1138, %f1, 0f448E0000, %f1137;
	fma.rn.f32 	%f1139, %f1, 0f448E2000, %f1138;
	fma.rn.f32 	%f1140, %f1, 0f448E4000, %f1139;
	fma.rn.f32 	%f1141, %f1, 0f448E6000, %f1140;
	fma.rn.f32 	%f1142, %f1, 0f448E8000, %f1141;
	fma.rn.f32 	%f1143, %f1, 0f448EA000, %f1142;
	fma.rn.f32 	%f1144, %f1, 0f448EC000, %f1143;
	fma.rn.f32 	%f1145, %f1, 0f448EE000, %f1144;
	fma.rn.f32 	%f1146, %f1, 0f448F0000, %f1145;
	fma.rn.f32 	%f1147, %f1, 0f448F2000, %f1146;
	fma.rn.f32 	%f1148, %f1, 0f448F4000, %f1147;
	fma.rn.f32 	%f1149, %f1, 0f448F6000, %f1148;
	fma.rn.f32 	%f1150, %f1, 0f448F8000, %f1149;
	fma.rn.f32 	%f1151, %f1, 0f448FA000, %f1150;
	fma.rn.f32 	%f1152, %f1, 0f448FC000, %f1151;
	fma.rn.f32 	%f1153, %f1, 0f448FE000, %f1152;
	fma.rn.f32 	%f1154, %f1, 0f44900000, %f1153;
	fma.rn.f32 	%f1155, %f1, 0f44902000, %f1154;
	fma.rn.f32 	%f1156, %f1, 0f44904000, %f1155;
	fma.rn.f32 	%f1157, %f1, 0f44906000, %f1156;
	fma.rn.f32 	%f1158, %f1, 0f44908000, %f1157;
	fma.rn.f32 	%f1159, %f1, 0f4490A000, %f1158;
	fma.rn.f32 	%f1160, %f1, 0f4490C000, %f1159;
	fma.rn.f32 	%f1161, %f1, 0f4490E000, %f1160;
	fma.rn.f32 	%f1162, %f1, 0f44910000, %f1161;
	fma.rn.f32 	%f1163, %f1, 0f44912000, %f1162;
	fma.rn.f32 	%f1164, %f1, 0f44914000, %f1163;
	fma.rn.f32 	%f1165, %f1, 0f44916000, %f1164;
	fma.rn.f32 	%f1166, %f1, 0f44918000, %f1165;
	fma.rn.f32 	%f1167, %f1, 0f4491A000, %f1166;
	fma.rn.f32 	%f1168, %f1, 0f4491C000, %f1167;
	fma.rn.f32 	%f1169, %f1, 0f4491E000, %f1168;
	fma.rn.f32 	%f1170, %f1, 0f44920000, %f1169;
	fma.rn.f32 	%f1171, %f1, 0f44922000, %f1170;
	fma.rn.f32 	%f1172, %f1, 0f44924000, %f1171;
	fma.rn.f32 	%f1173, %f1, 0f44926000, %f1172;
	fma.rn.f32 	%f1174, %f1, 0f44928000, %f1173;
	fma.rn.f32 	%f1175, %f1, 0f4492A000, %f1174;
	fma.rn.f32 	%f1176, %f1, 0f4492C000, %f1175;
	fma.rn.f32 	%f1177, %f1, 0f4492E000, %f1176;
	fma.rn.f32 	%f1178, %f1, 0f44930000, %f1177;
	fma.rn.f32 	%f1179, %f1, 0f44932000, %f1178;
	fma.rn.f32 	%f1180, %f1, 0f44934000, %f1179;
	fma.rn.f32 	%f1181, %f1, 0f44936000, %f1180;
	fma.rn.f32 	%f1182, %f1, 0f44938000, %f1181;
	fma.rn.f32 	%f1183, %f1, 0f4493A000, %f1182;
	fma.rn.f32 	%f1184, %f1, 0f4493C000, %f1183;
	fma.rn.f32 	%f1185, %f1, 0f4493E000, %f1184;
	fma.rn.f32 	%f1186, %f1, 0f44940000, %f1185;
	fma.rn.f32 	%f1187, %f1, 0f44942000, %f1186;
	fma.rn.f32 	%f1188, %f1, 0f44944000, %f1187;
	fma.rn.f32 	%f1189, %f1, 0f44946000, %f1188;
	fma.rn.f32 	%f1190, %f1, 0f44948000, %f1189;
	fma.rn.f32 	%f1191, %f1, 0f4494A000, %f1190;
	fma.rn.f32 	%f1192, %f1, 0f4494C000, %f1191;
	fma.rn.f32 	%f1193, %f1, 0f4494E000, %f1192;
	fma.rn.f32 	%f1194, %f1, 0f44950000, %f1193;
	fma.rn.f32 	%f1195, %f1, 0f44952000, %f1194;
	fma.rn.f32 	%f1196, %f1, 0f44954000, %f1195;
	fma.rn.f32 	%f1197, %f1, 0f44956000, %f1196;
	fma.rn.f32 	%f1198, %f1, 0f44958000, %f1197;
	fma.rn.f32 	%f1199, %f1, 0f4495A000, %f1198;
	fma.rn.f32 	%f1200, %f1, 0f4495C000, %f1199;
	fma.rn.f32 	%f1201, %f1, 0f4495E000, %f1200;
	fma.rn.f32 	%f1202, %f1, 0f44960000, %f1201;
	fma.rn.f32 	%f1203, %f1, 0f44962000, %f1202;
	fma.rn.f32 	%f1204, %f1, 0f44964000, %f1203;
	fma.rn.f32 	%f1205, %f1, 0f44966000, %f1204;
	fma.rn.f32 	%f1206, %f1, 0f44968000, %f1205;
	fma.rn.f32 	%f1207, %f1, 0f4496A000, %f1206;
	fma.rn.f32 	%f1208, %f1, 0f4496C000, %f1207;
	fma.rn.f32 	%f1209, %f1, 0f4496E000, %f1208;
	fma.rn.f32 	%f1210, %f1, 0f44970000, %f1209;
	fma.rn.f32 	%f1211, %f1, 0f44972000, %f1210;
	fma.rn.f32 	%f1212, %f1, 0f44974000, %f1211;
	fma.rn.f32 	%f1213, %f1, 0f44976000, %f1212;
	fma.rn.f32 	%f1214, %f1, 0f44978000, %f1213;
	fma.rn.f32 	%f1215, %f1, 0f4497A000, %f1214;
	fma.rn.f32 	%f1216, %f1, 0f4497C000, %f1215;
	fma.rn.f32 	%f1217, %f1, 0f4497E000, %f1216;
	fma.rn.f32 	%f1218, %f1, 0f44980000, %f1217;
	fma.rn.f32 	%f1219, %f1, 0f44982000, %f1218;
	fma.rn.f32 	%f1220, %f1, 0f44984000, %f1219;
	fma.rn.f32 	%f1221, %f1, 0f44986000, %f1220;
	fma.rn.f32 	%f1222, %f1, 0f44988000, %f1221;
	fma.rn.f32 	%f1223, %f1, 0f4498A000, %f1222;
	fma.rn.f32 	%f1224, %f1, 0f4498C000, %f1223;
	fma.rn.f32 	%f1225, %f1, 0f4498E000, %f1224;
	fma.rn.f32 	%f1226, %f1, 0f44990000, %f1225;
	fma.rn.f32 	%f1227, %f1, 0f44992000, %f1226;
	fma.rn.f32 	%f1228, %f1, 0f44994000, %f1227;
	fma.rn.f32 	%f1229, %f1, 0f44996000, %f1228;
	fma.rn.f32 	%f1230, %f1, 0f44998000, %f1229;
	fma.rn.f32 	%f1231, %f1, 0f4499A000, %f1230;
	fma.rn.f32 	%f1232, %f1, 0f4499C000, %f1231;
	fma.rn.f32 	%f1233, %f1, 0f4499E000, %f1232;
	fma.rn.f32 	%f1234, %f1, 0f449A0000, %f1233;
	fma.rn.f32 	%f1235, %f1, 0f449A2000, %f1234;
	fma.rn.f32 	%f1236, %f1, 0f449A4000, %f1235;
	fma.rn.f32 	%f1237, %f1, 0f449A6000, %f1236;
	fma.rn.f32 	%f1238, %f1, 0f449A8000, %f1237;
	fma.rn.f32 	%f1239, %f1, 0f449AA000, %f1238;
	fma.rn.f32 	%f1240, %f1, 0f449AC000, %f1239;
	fma.rn.f32 	%f1241, %f1, 0f449AE000, %f1240;
	fma.rn.f32 	%f1242, %f1, 0f449B0000, %f1241;
	fma.rn.f32 	%f1243, %f1, 0f449B2000, %f1242;
	fma.rn.f32 	%f1244, %f1, 0f449B4000, %f1243;
	fma.rn.f32 	%f1245, %f1, 0f449B6000, %f1244;
	fma.rn.f32 	%f1246, %f1, 0f449B8000, %f1245;
	fma.rn.f32 	%f1247, %f1, 0f449BA000, %f1246;
	fma.rn.f32 	%f1248, %f1, 0f449BC000, %f1247;
	fma.rn.f32 	%f1249, %f1, 0f449BE000, %f1248;
	fma.rn.f32 	%f1250, %f1, 0f449C0000, %f1249;
	fma.rn.f32 	%f1251, %f1, 0f449C2000, %f1250;
	fma.rn.f32 	%f1252, %f1, 0f449C4000, %f1251;
	fma.rn.f32 	%f1253, %f1, 0f449C6000, %f1252;
	fma.rn.f32 	%f1254, %f1, 0f449C8000, %f1253;
	fma.rn.f32 	%f1255, %f1, 0f449CA000, %f1254;
	fma.rn.f32 	%f1256, %f1, 0f449CC000, %f1255;
	fma.rn.f32 	%f1257, %f1, 0f449CE000, %f1256;
	fma.rn.f32 	%f1258, %f1, 0f449D0000, %f1257;
	fma.rn.f32 	%f1259, %f1, 0f449D2000, %f1258;
	fma.rn.f32 	%f1260, %f1, 0f449D4000, %f1259;
	fma.rn.f32 	%f1261, %f1, 0f449D6000, %f1260;
	fma.rn.f32 	%f1262, %f1, 0f449D8000, %f1261;
	fma.rn.f32 	%f1263, %f1, 0f449DA000, %f1262;
	fma.rn.f32 	%f1264, %f1, 0f449DC000, %f1263;
	fma.rn.f32 	%f1265, %f1, 0f449DE000, %f1264;
	fma.rn.f32 	%f1266, %f1, 0f449E0000, %f1265;
	fma.rn.f32 	%f1267, %f1, 0f449E2000, %f1266;
	fma.rn.f32 	%f1268, %f1, 0f449E4000, %f1267;
	fma.rn.f32 	%f1269, %f1, 0f449E6000, %f1268;
	fma.rn.f32 	%f1270, %f1, 0f449E8000, %f1269;
	fma.rn.f32 	%f1271, %f1, 0f449EA000, %f1270;
	fma.rn.f32 	%f1272, %f1, 0f449EC000, %f1271;
	fma.rn.f32 	%f1273, %f1, 0f449EE000, %f1272;
	fma.rn.f32 	%f1274, %f1, 0f449F0000, %f1273;
	fma.rn.f32 	%f1275, %f1, 0f449F2000, %f1274;
	fma.rn.f32 	%f1276, %f1, 0f449F4000, %f1275;
	fma.rn.f32 	%f1277, %f1, 0f449F6000, %f1276;
	fma.rn.f32 	%f1278, %f1, 0f449F8000, %f1277;
	fma.rn.f32 	%f1279, %f1, 0f449FA000, %f1278;
	fma.rn.f32 	%f1280, %f1, 0f449FC000, %f1279;
	fma.rn.f32 	%f1281, %f1, 0f449FE000, %f1280;
	fma.rn.f32 	%f1282, %f1, 0f44A00000, %f1281;
	fma.rn.f32 	%f1283, %f1, 0f44A02000, %f1282;
	fma.rn.f32 	%f1284, %f1, 0f44A04000, %f1283;
	fma.rn.f32 	%f1285, %f1, 0f44A06000, %f1284;
	fma.rn.f32 	%f1286, %f1, 0f44A08000, %f1285;
	fma.rn.f32 	%f1287, %f1, 0f44A0A000, %f1286;
	fma.rn.f32 	%f1288, %f1, 0f44A0C000, %f1287;
	fma.rn.f32 	%f1289, %f1, 0f44A0E000, %f1288;
	fma.rn.f32 	%f1290, %f1, 0f44A10000, %f1289;
	fma.rn.f32 	%f1291, %f1, 0f44A12000, %f1290;
	fma.rn.f32 	%f1292, %f1, 0f44A14000, %f1291;
	fma.rn.f32 	%f1293, %f1, 0f44A16000, %f1292;
	fma.rn.f32 	%f1294, %f1, 0f44A18000, %f1293;
	fma.rn.f32 	%f1295, %f1, 0f44A1A000, %f1294;
	fma.rn.f32 	%f1296, %f1, 0f44A1C000, %f1295;
	fma.rn.f32 	%f1297, %f1, 0f44A1E000, %f1296;
	fma.rn.f32 	%f1298, %f1, 0f44A20000, %f1297;
	fma.rn.f32 	%f1299, %f1, 0f44A22000, %f1298;
	fma.rn.f32 	%f1300, %f1, 0f44A24000, %f1299;
	fma.rn.f32 	%f1301, %f1, 0f44A26000, %f1300;
	fma.rn.f32 	%f1302, %f1, 0f44A28000, %f1301;
	fma.rn.f32 	%f1303, %f1, 0f44A2A000, %f1302;
	fma.rn.f32 	%f1304, %f1, 0f44A2C000, %f1303;
	fma.rn.f32 	%f1305, %f1, 0f44A2E000, %f1304;
	fma.rn.f32 	%f1306, %f1, 0f44A30000, %f1305;
	fma.rn.f32 	%f1307, %f1, 0f44A32000, %f1306;
	fma.rn.f32 	%f1308, %f1, 0f44A34000, %f1307;
	fma.rn.f32 	%f1309, %f1, 0f44A36000, %f1308;
	fma.rn.f32 	%f1310, %f1, 0f44A38000, %f1309;
	fma.rn.f32 	%f1311, %f1, 0f44A3A000, %f1310;
	fma.rn.f32 	%f1312, %f1, 0f44A3C000, %f1311;
	fma.rn.f32 	%f1313, %f1, 0f44A3E000, %f1312;
	fma.rn.f32 	%f1314, %f1, 0f44A40000, %f1313;
	fma.rn.f32 	%f1315, %f1, 0f44A42000, %f1314;
	fma.rn.f32 	%f1316, %f1, 0f44A44000, %f1315;
	fma.rn.f32 	%f1317, %f1, 0f44A46000, %f1316;
	fma.rn.f32 	%f1318, %f1, 0f44A48000, %f1317;
	fma.rn.f32 	%f1319, %f1, 0f44A4A000, %f1318;
	fma.rn.f32 	%f1320, %f1, 0f44A4C000, %f1319;
	fma.rn.f32 	%f1321, %f1, 0f44A4E000, %f1320;
	fma.rn.f32 	%f1322, %f1, 0f44A50000, %f1321;
	fma.rn.f32 	%f1323, %f1, 0f44A52000, %f1322;
	fma.rn.f32 	%f1324, %f1, 0f44A54000, %f1323;
	fma.rn.f32 	%f1325, %f1, 0f44A56000, %f1324;
	fma.rn.f32 	%f1326, %f1, 0f44A58000, %f1325;
	fma.rn.f32 	%f1327, %f1, 0f44A5A000, %f1326;
	fma.rn.f32 	%f1328, %f1, 0f44A5C000, %f1327;
	fma.rn.f32 	%f1329, %f1, 0f44A5E000, %f1328;
	fma.rn.f32 	%f1330, %f1, 0f44A60000, %f1329;
	fma.rn.f32 	%f1331, %f1, 0f44A62000, %f1330;
	fma.rn.f32 	%f1332, %f1, 0f44A64000, %f1331;
	fma.rn.f32 	%f1333, %f1, 0f44A66000, %f1332;
	fma.rn.f32 	%f1334, %f1, 0f44A68000, %f1333;
	fma.rn.f32 	%f1335, %f1, 0f44A6A000, %f1334;
	fma.rn.f32 	%f1336, %f1, 0f44A6C000, %f1335;
	fma.rn.f32 	%f1337, %f1, 0f44A6E000, %f1336;
	fma.rn.f32 	%f1338, %f1, 0f44A70000, %f1337;
	fma.rn.f32 	%f1339, %f1, 0f44A72000, %f1338;
	fma.rn.f32 	%f1340, %f1, 0f44A74000, %f1339;
	fma.rn.f32 	%f1341, %f1, 0f44A76000, %f1340;
	fma.rn.f32 	%f1342, %f1, 0f44A78000, %f1341;
	fma.rn.f32 	%f1343, %f1, 0f44A7A000, %f1342;
	fma.rn.f32 	%f1344, %f1, 0f44A7C000, %f1343;
	fma.rn.f32 	%f1345, %f1, 0f44A7E000, %f1344;
	fma.rn.f32 	%f1346, %f1, 0f44A80000, %f1345;
	fma.rn.f32 	%f1347, %f1, 0f44A82000, %f1346;
	fma.rn.f32 	%f1348, %f1, 0f44A84000, %f1347;
	fma.rn.f32 	%f1349, %f1, 0f44A86000, %f1348;
	fma.rn.f32 	%f1350, %f1, 0f44A88000, %f1349;
	fma.rn.f32 	%f1351, %f1, 0f44A8A000, %f1350;
	fma.rn.f32 	%f1352, %f1, 0f44A8C000, %f1351;
	fma.rn.f32 	%f1353, %f1, 0f44A8E000, %f1352;
	fma.rn.f32 	%f1354, %f1, 0f44A90000, %f1353;
	fma.rn.f32 	%f1355, %f1, 0f44A92000, %f1354;
	fma.rn.f32 	%f1356, %f1, 0f44A94000, %f1355;
	fma.rn.f32 	%f1357, %f1, 0f44A96000, %f1356;
	fma.rn.f32 	%f1358, %f1, 0f44A98000, %f1357;
	fma.rn.f32 	%f1359, %f1, 0f44A9A000, %f1358;
	fma.rn.f32 	%f1360, %f1, 0f44A9C000, %f1359;
	fma.rn.f32 	%f1361, %f1, 0f44A9E000, %f1360;
	fma.rn.f32 	%f1362, %f1, 0f44AA0000, %f1361;
	fma.rn.f32 	%f1363, %f1, 0f44AA2000, %f1362;
	fma.rn.f32 	%f1364, %f1, 0f44AA4000, %f1363;
	fma.rn.f32 	%f1365, %f1, 0f44AA6000, %f1364;
	fma.rn.f32 	%f1366, %f1, 0f44AA8000, %f1365;
	fma.rn.f32 	%f1367, %f1, 0f44AAA000, %f1366;
	fma.rn.f32 	%f1368, %f1, 0f44AAC000, %f1367;
	fma.rn.f32 	%f1369, %f1, 0f44AAE000, %f1368;
	fma.rn.f32 	%f1370, %f1, 0f44AB0000, %f1369;
	fma.rn.f32 	%f1371, %f1, 0f44AB2000, %f1370;
	fma.rn.f32 	%f1372, %f1, 0f44AB4000, %f1371;
	fma.rn.f32 	%f1373, %f1, 0f44AB6000, %f1372;
	fma.rn.f32 	%f1374, %f1, 0f44AB8000, %f1373;
	fma.rn.f32 	%f1375, %f1, 0f44ABA000, %f1374;
	fma.rn.f32 	%f1376, %f1, 0f44ABC000, %f1375;
	fma.rn.f32 	%f1377, %f1, 0f44ABE000, %f1376;
	fma.rn.f32 	%f1378, %f1, 0f44AC0000, %f1377;
	fma.rn.f32 	%f1379, %f1, 0f44AC2000, %f1378;
	fma.rn.f32 	%f1380, %f1, 0f44AC4000, %f1379;
	fma.rn.f32 	%f1381, %f1, 0f44AC6000, %f1380;
	fma.rn.f32 	%f1382, %f1, 0f44AC8000, %f1381;
	fma.rn.f32 	%f1383, %f1, 0f44ACA000, %f1382;
	fma.rn.f32 	%f1384, %f1, 0f44ACC000, %f1383;
	fma.rn.f32 	%f1385, %f1, 0f44ACE000, %f1384;
	fma.rn.f32 	%f1386, %f1, 0f44AD0000, %f1385;
	fma.rn.f32 	%f1387, %f1, 0f44AD2000, %f1386;
	fma.rn.f32 	%f1388, %f1, 0f44AD4000, %f1387;
	fma.rn.f32 	%f1389, %f1, 0f44AD6000, %f1388;
	fma.rn.f32 	%f1390, %f1, 0f44AD8000, %f1389;
	fma.rn.f32 	%f1391, %f1, 0f44ADA000, %f1390;
	fma.rn.f32 	%f1392, %f1, 0f44ADC000, %f1391;
	fma.rn.f32 	%f1393, %f1, 0f44ADE000, %f1392;
	fma.rn.f32 	%f1394, %f1, 0f44AE0000, %f1393;
	fma.rn.f32 	%f1395, %f1, 0f44AE2000, %f1394;
	fma.rn.f32 	%f1396, %f1, 0f44AE4000, %f1395;
	fma.rn.f32 	%f1397, %f1, 0f44AE6000, %f1396;
	fma.rn.f32 	%f1398, %f1, 0f44AE8000, %f1397;
	fma.rn.f32 	%f1399, %f1, 0f44AEA000, %f1398;
	fma.rn.f32 	%f1400, %f1, 0f44AEC000, %f1399;
	fma.rn.f32 	%f1401, %f1, 0f44AEE000, %f1400;
	fma.rn.f32 	%f1402, %f1, 0f44AF0000, %f1401;
	fma.rn.f32 	%f1403, %f1, 0f44AF2000, %f1402;
	fma.rn.f32 	%f1404, %f1, 0f44AF4000, %f1403;
	fma.rn.f32 	%f1405, %f1, 0f44AF6000, %f1404;
	fma.rn.f32 	%f1406, %f1, 0f44AF8000, %f1405;
	fma.rn.f32 	%f1407, %f1, 0f44AFA000, %f1406;
	fma.rn.f32 	%f1408, %f1, 0f44AFC000, %f1407;
	fma.rn.f32 	%f1409, %f1, 0f44AFE000, %f1408;
	fma.rn.f32 	%f1410, %f1, 0f44B00000, %f1409;
	fma.rn.f32 	%f1411, %f1, 0f44B02000, %f1410;
	fma.rn.f32 	%f1412, %f1, 0f44B04000, %f1411;
	fma.rn.f32 	%f1413, %f1, 0f44B06000, %f1412;
	fma.rn.f32 	%f1414, %f1, 0f44B08000, %f1413;
	fma.rn.f32 	%f1415, %f1, 0f44B0A000, %f1414;
	fma.rn.f32 	%f1416, %f1, 0f44B0C000, %f1415;
	fma.rn.f32 	%f1417, %f1, 0f44B0E000, %f1416;
	fma.rn.f32 	%f1418, %f1, 0f44B10000, %f1417;
	fma.rn.f32 	%f1419, %f1, 0f44B12000, %f1418;
	fma.rn.f32 	%f1420, %f1, 0f44B14000, %f1419;
	fma.rn.f32 	%f1421, %f1, 0f44B16000, %f1420;
	fma.rn.f32 	%f1422, %f1, 0f44B18000, %f1421;
	fma.rn.f32 	%f1423, %f1, 0f44B1A000, %f1422;
	fma.rn.f32 	%f1424, %f1, 0f44B1C000, %f1423;
	fma.rn.f32 	%f1425, %f1, 0f44B1E000, %f1424;
	fma.rn.f32 	%f1426, %f1, 0f44B20000, %f1425;
	fma.rn.f32 	%f1427, %f1, 0f44B22000, %f1426;
	fma.rn.f32 	%f1428, %f1, 0f44B24000, %f1427;
	fma.rn.f32 	%f1429, %f1, 0f44B26000, %f1428;
	fma.rn.f32 	%f1430, %f1, 0f44B28000, %f1429;
	fma.rn.f32 	%f1431, %f1, 0f44B2A000, %f1430;
	fma.rn.f32 	%f1432, %f1, 0f44B2C000, %f1431;
	fma.rn.f32 	%f1433, %f1, 0f44B2E000, %f1432;
	fma.rn.f32 	%f1434, %f1, 0f44B30000, %f1433;
	fma.rn.f32 	%f1435, %f1, 0f44B32000, %f1434;
	fma.rn.f32 	%f1436, %f1, 0f44B34000, %f1435;
	fma.rn.f32 	%f1437, %f1, 0f44B36000, %f1436;
	fma.rn.f32 	%f1438, %f1, 0f44B38000, %f1437;
	fma.rn.f32 	%f1439, %f1, 0f44B3A000, %f1438;
	fma.rn.f32 	%f1440, %f1, 0f44B3C000, %f1439;
	fma.rn.f32 	%f1441, %f1, 0f44B3E000, %f1440;
	fma.rn.f32 	%f1442, %f1, 0f44B40000, %f1441;
	fma.rn.f32 	%f1443, %f1, 0f44B42000, %f1442;
	fma.rn.f32 	%f1444, %f1, 0f44B44000, %f1443;
	fma.rn.f32 	%f1445, %f1, 0f44B46000, %f1444;
	fma.rn.f32 	%f1446, %f1, 0f44B48000, %f1445;
	fma.rn.f32 	%f1447, %f1, 0f44B4A000, %f1446;
	fma.rn.f32 	%f1448, %f1, 0f44B4C000, %f1447;
	fma.rn.f32 	%f1449, %f1, 0f44B4E000, %f1448;
	fma.rn.f32 	%f1450, %f1, 0f44B50000, %f1449;
	fma.rn.f32 	%f1451, %f1, 0f44B52000, %f1450;
	fma.rn.f32 	%f1452, %f1, 0f44B54000, %f1451;
	fma.rn.f32 	%f1453, %f1, 0f44B56000, %f1452;
	fma.rn.f32 	%f1454, %f1, 0f44B58000, %f1453;
	fma.rn.f32 	%f1455, %f1, 0f44B5A000, %f1454;
	fma.rn.f32 	%f1456, %f1, 0f44B5C000, %f1455;
	fma.rn.f32 	%f1457, %f1, 0f44B5E000, %f1456;
	fma.rn.f32 	%f1458, %f1, 0f44B60000, %f1457;
	fma.rn.f32 	%f1459, %f1, 0f44B62000, %f1458;
	fma.rn.f32 	%f1460, %f1, 0f44B64000, %f1459;
	fma.rn.f32 	%f1461, %f1, 0f44B66000, %f1460;
	fma.rn.f32 	%f1462, %f1, 0f44B68000, %f1461;
	fma.rn.f32 	%f1463, %f1, 0f44B6A000, %f1462;
	fma.rn.f32 	%f1464, %f1, 0f44B6C000, %f1463;
	fma.rn.f32 	%f1465, %f1, 0f44B6E000, %f1464;
	fma.rn.f32 	%f1466, %f1, 0f44B70000, %f1465;
	fma.rn.f32 	%f1467, %f1, 0f44B72000, %f1466;
	fma.rn.f32 	%f1468, %f1, 0f44B74000, %f1467;
	fma.rn.f32 	%f1469, %f1, 0f44B76000, %f1468;
	fma.rn.f32 	%f1470, %f1, 0f44B78000, %f1469;
	fma.rn.f32 	%f1471, %f1, 0f44B7A000, %f1470;
	fma.rn.f32 	%f1472, %f1, 0f44B7C000, %f1471;
	fma.rn.f32 	%f1473, %f1, 0f44B7E000, %f1472;
	fma.rn.f32 	%f1474, %f1, 0f44B80000, %f1473;
	fma.rn.f32 	%f1475, %f1, 0f44B82000, %f1474;
	fma.rn.f32 	%f1476, %f1, 0f44B84000, %f1475;
	fma.rn.f32 	%f1477, %f1, 0f44B86000, %f1476;
	fma.rn.f32 	%f1478, %f1, 0f44B88000, %f1477;
	fma.rn.f32 	%f1479, %f1, 0f44B8A000, %f1478;
	fma.rn.f32 	%f1480, %f1, 0f44B8C000, %f1479;
	fma.rn.f32 	%f1481, %f1, 0f44B8E000, %f1480;
	fma.rn.f32 	%f1482, %f1, 0f44B90000, %f1481;
	fma.rn.f32 	%f1483, %f1, 0f44B92000, %f1482;
	fma.rn.f32 	%f1484, %f1, 0f44B94000, %f1483;
	fma.rn.f32 	%f1485, %f1, 0f44B96000, %f1484;
	fma.rn.f32 	%f1486, %f1, 0f44B98000, %f1485;
	fma.rn.f32 	%f1487, %f1, 0f44B9A000, %f1486;
	fma.rn.f32 	%f1488, %f1, 0f44B9C000, %f1487;
	fma.rn.f32 	%f1489, %f1, 0f44B9E000, %f1488;
	fma.rn.f32 	%f1490, %f1, 0f44BA0000, %f1489;
	fma.rn.f32 	%f1491, %f1, 0f44BA2000, %f1490;
	fma.rn.f32 	%f1492, %f1, 0f44BA4000, %f1491;
	fma.rn.f32 	%f1493, %f1, 0f44BA6000, %f1492;
	fma.rn.f32 	%f1494, %f1, 0f44BA8000, %f1493;
	fma.rn.f32 	%f1495, %f1, 0f44BAA000, %f1494;
	fma.rn.f32 	%f1496, %f1, 0f44BAC000, %f1495;
	fma.rn.f32 	%f1497, %f1, 0f44BAE000, %f1496;
	fma.rn.f32 	%f1498, %f1, 0f44BB0000, %f1497;
	fma.rn.f32 	%f1499, %f1, 0f44BB2000, %f1498;
	fma.rn.f32 	%f1500, %f1, 0f44BB4000, %f1499;
	fma.rn.f32 	%f1501, %f1, 0f44BB6000, %f1500;
	fma.rn.f32 	%f1502, %f1, 0f44BB8000, %f1501;
	fma.rn.f32 	%f1503, %f1, 0f44BBA000, %f1502;
	fma.rn.f32 	%f1504, %f1, 0f44BBC000, %f1503;
	fma.rn.f32 	%f1505, %f1, 0f44BBE000, %f1504;
	fma.rn.f32 	%f1506, %f1, 0f44BC0000, %f1505;
	fma.rn.f32 	%f1507, %f1, 0f44BC2000, %f1506;
	fma.rn.f32 	%f1508, %f1, 0f44BC4000, %f1507;
	fma.rn.f32 	%f1509, %f1, 0f44BC6000, %f1508;
	fma.rn.f32 	%f1510, %f1, 0f44BC8000, %f1509;
	fma.rn.f32 	%f1511, %f1, 0f44BCA000, %f1510;
	fma.rn.f32 	%f1512, %f1, 0f44BCC000, %f1511;
	fma.rn.f32 	%f1513, %f1, 0f44BCE000, %f1512;
	fma.rn.f32 	%f1514, %f1, 0f44BD0000, %f1513;
	fma.rn.f32 	%f1515, %f1, 0f44BD2000, %f1514;
	fma.rn.f32 	%f1516, %f1, 0f44BD4000, %f1515;
	fma.rn.f32 	%f1517, %f1, 0f44BD6000, %f1516;
	fma.rn.f32 	%f1518, %f1, 0f44BD8000, %f1517;
	fma.rn.f32 	%f1519, %f1, 0f44BDA000, %f1518;
	fma.rn.f32 	%f1520, %f1, 0f44BDC000, %f1519;
	fma.rn.f32 	%f1521, %f1, 0f44BDE000, %f1520;
	fma.rn.f32 	%f1522, %f1, 0f44BE0000, %f1521;
	fma.rn.f32 	%f1523, %f1, 0f44BE2000, %f1522;
	fma.rn.f32 	%f1524, %f1, 0f44BE4000, %f1523;
	fma.rn.f32 	%f1525, %f1, 0f44BE6000, %f1524;
	fma.rn.f32 	%f1526, %f1, 0f44BE8000, %f1525;
	fma.rn.f32 	%f1527, %f1, 0f44BEA000, %f1526;
	fma.rn.f32 	%f1528, %f1, 0f44BEC000, %f1527;
	fma.rn.f32 	%f1529, %f1, 0f44BEE000, %f1528;
	fma.rn.f32 	%f1530, %f1, 0f44BF0000, %f1529;
	fma.rn.f32 	%f1531, %f1, 0f44BF2000, %f1530;
	fma.rn.f32 	%f1532, %f1, 0f44BF4000, %f1531;
	fma.rn.f32 	%f1533, %f1, 0f44BF6000, %f1532;
	fma.rn.f32 	%f1534, %f1, 0f44BF8000, %f1533;
	fma.rn.f32 	%f1535, %f1, 0f44BFA000, %f1534;
	fma.rn.f32 	%f1536, %f1, 0f44BFC000, %f1535;
	fma.rn.f32 	%f1537, %f1, 0f44BFE000, %f1536;
	fma.rn.f32 	%f1538, %f1, 0f44C00000, %f1537;
	fma.rn.f32 	%f1539, %f1, 0f44C02000, %f1538;
	fma.rn.f32 	%f1540, %f1, 0f44C04000, %f1539;
	fma.rn.f32 	%f1541, %f1, 0f44C06000, %f1540;
	fma.rn.f32 	%f1542, %f1, 0f44C08000, %f1541;
	fma.rn.f32 	%f1543, %f1, 0f44C0A000, %f1542;
	fma.rn.f32 	%f1544, %f1, 0f44C0C000, %f1543;
	fma.rn.f32 	%f1545, %f1, 0f44C0E000, %f1544;
	fma.rn.f32 	%f1546, %f1, 0f44C10000, %f1545;
	fma.rn.f32 	%f1547, %f1, 0f44C12000, %f1546;
	fma.rn.f32 	%f1548, %f1, 0f44C14000, %f1547;
	fma.rn.f32 	%f1549, %f1, 0f44C16000, %f1548;
	fma.rn.f32 	%f1550, %f1, 0f44C18000, %f1549;
	fma.rn.f32 	%f1551, %f1, 0f44C1A000, %f1550;
	fma.rn.f32 	%f1552, %f1, 0f44C1C000, %f1551;
	fma.rn.f32 	%f1553, %f1, 0f44C1E000, %f1552;
	fma.rn.f32 	%f1554, %f1, 0f44C20000, %f1553;
	fma.rn.f32 	%f1555, %f1, 0f44C22000, %f1554;
	fma.rn.f32 	%f1556, %f1, 0f44C24000, %f1555;
	fma.rn.f32 	%f1557, %f1, 0f44C26000, %f1556;
	fma.rn.f32 	%f1558, %f1, 0f44C28000, %f1557;
	fma.rn.f32 	%f1559, %f1, 0f44C2A000, %f1558;
	fma.rn.f32 	%f1560, %f1, 0f44C2C000, %f1559;
	fma.rn.f32 	%f1561, %f1, 0f44C2E000, %f1560;
	fma.rn.f32 	%f1562, %f1, 0f44C30000, %f1561;
	fma.rn.f32 	%f1563, %f1, 0f44C32000, %f1562;
	fma.rn.f32 	%f1564, %f1, 0f44C34000, %f1563;
	fma.rn.f32 	%f1565, %f1, 0f44C36000, %f1564;
	fma.rn.f32 	%f1566, %f1, 0f44C38000, %f1565;
	fma.rn.f32 	%f1567, %f1, 0f44C3A000, %f1566;
	fma.rn.f32 	%f1568, %f1, 0f44C3C000, %f1567;
	fma.rn.f32 	%f1569, %f1, 0f44C3E000, %f1568;
	fma.rn.f32 	%f1570, %f1, 0f44C40000, %f1569;
	fma.rn.f32 	%f1571, %f1, 0f44C42000, %f1570;
	fma.rn.f32 	%f1572, %f1, 0f44C44000, %f1571;
	fma.rn.f32 	%f1573, %f1, 0f44C46000, %f1572;
	fma.rn.f32 	%f1574, %f1, 0f44C48000, %f1573;
	fma.rn.f32 	%f1575, %f1, 0f44C4A000, %f1574;
	fma.rn.f32 	%f1576, %f1, 0f44C4C000, %f1575;
	fma.rn.f32 	%f1577, %f1, 0f44C4E000, %f1576;
	fma.rn.f32 	%f1578, %f1, 0f44C50000, %f1577;
	fma.rn.f32 	%f1579, %f1, 0f44C52000, %f1578;
	fma.rn.f32 	%f1580, %f1, 0f44C54000, %f1579;
	fma.rn.f32 	%f1581, %f1, 0f44C56000, %f1580;
	fma.rn.f32 	%f1582, %f1, 0f44C58000, %f1581;
	fma.rn.f32 	%f1583, %f1, 0f44C5A000, %f1582;
	fma.rn.f32 	%f1584, %f1, 0f44C5C000, %f1583;
	fma.rn.f32 	%f1585, %f1, 0f44C5E000, %f1584;
	fma.rn.f32 	%f1586, %f1, 0f44C60000, %f1585;
	fma.rn.f32 	%f1587, %f1, 0f44C62000, %f1586;
	fma.rn.f32 	%f1588, %f1, 0f44C64000, %f1587;
	fma.rn.f32 	%f1589, %f1, 0f44C66000, %f1588;
	fma.rn.f32 	%f1590, %f1, 0f44C68000, %f1589;
	fma.rn.f32 	%f1591, %f1, 0f44C6A000, %f1590;
	fma.rn.f32 	%f1592, %f1, 0f44C6C000, %f1591;
	fma.rn.f32 	%f1593, %f1, 0f44C6E000, %f1592;
	fma.rn.f32 	%f1594, %f1, 0f44C70000, %f1593;
	fma.rn.f32 	%f1595, %f1, 0f44C72000, %f1594;
	fma.rn.f32 	%f1596, %f1, 0f44C74000, %f1595;
	fma.rn.f32 	%f1597, %f1, 0f44C76000, %f1596;
	fma.rn.f32 	%f1598, %f1, 0f44C78000, %f1597;
	fma.rn.f32 	%f1599, %f1, 0f44C7A000, %f1598;
	fma.rn.f32 	%f1600, %f1, 0f44C7C000, %f1599;
	fma.rn.f32 	%f1601, %f1, 0f44C7E000, %f1600;
	fma.rn.f32 	%f1602, %f1, 0f44C80000, %f1601;
	fma.rn.f32 	%f1603, %f1, 0f44C82000, %f1602;
	fma.rn.f32 	%f1604, %f1, 0f44C84000, %f1603;
	fma.rn.f32 	%f1605, %f1, 0f44C86000, %f1604;
	fma.rn.f32 	%f1606, %f1, 0f44C88000, %f1605;
	fma.rn.f32 	%f1607, %f1, 0f44C8A000, %f1606;
	fma.rn.f32 	%f1608, %f1, 0f44C8C000, %f1607;
	fma.rn.f32 	%f1609, %f1, 0f44C8E000, %f1608;
	fma.rn.f32 	%f1610, %f1, 0f44C90000, %f1609;
	fma.rn.f32 	%f1611, %f1, 0f44C92000, %f1610;
	fma.rn.f32 	%f1612, %f1, 0f44C94000, %f1611;
	fma.rn.f32 	%f1613, %f1, 0f44C96000, %f1612;
	fma.rn.f32 	%f1614, %f1, 0f44C98000, %f1613;
	fma.rn.f32 	%f1615, %f1, 0f44C9A000, %f1614;
	fma.rn.f32 	%f1616, %f1, 0f44C9C000, %f1615;
	fma.rn.f32 	%f1617, %f1, 0f44C9E000, %f1616;
	fma.rn.f32 	%f1618, %f1, 0f44CA0000, %f1617;
	fma.rn.f32 	%f1619, %f1, 0f44CA2000, %f1618;
	fma.rn.f32 	%f1620, %f1, 0f44CA4000, %f1619;
	fma.rn.f32 	%f1621, %f1, 0f44CA6000, %f1620;
	fma.rn.f32 	%f1622, %f1, 0f44CA8000, %f1621;
	fma.rn.f32 	%f1623, %f1, 0f44CAA000, %f1622;
	fma.rn.f32 	%f1624, %f1, 0f44CAC000, %f1623;
	fma.rn.f32 	%f1625, %f1, 0f44CAE000, %f1624;
	fma.rn.f32 	%f1626, %f1, 0f44CB0000, %f1625;
	fma.rn.f32 	%f1627, %f1, 0f44CB2000, %f1626;
	fma.rn.f32 	%f1628, %f1, 0f44CB4000, %f1627;
	fma.rn.f32 	%f1629, %f1, 0f44CB6000, %f1628;
	fma.rn.f32 	%f1630, %f1, 0f44CB8000, %f1629;
	fma.rn.f32 	%f1631, %f1, 0f44CBA000, %f1630;
	fma.rn.f32 	%f1632, %f1, 0f44CBC000, %f1631;
	fma.rn.f32 	%f1633, %f1, 0f44CBE000, %f1632;
	fma.rn.f32 	%f1634, %f1, 0f44CC0000, %f1633;
	fma.rn.f32 	%f1635, %f1, 0f44CC2000, %f1634;
	fma.rn.f32 	%f1636, %f1, 0f44CC4000, %f1635;
	fma.rn.f32 	%f1637, %f1, 0f44CC6000, %f1636;
	fma.rn.f32 	%f1638, %f1, 0f44CC8000, %f1637;
	fma.rn.f32 	%f1639, %f1, 0f44CCA000, %f1638;
	fma.rn.f32 	%f1640, %f1, 0f44CCC000, %f1639;
	fma.rn.f32 	%f1641, %f1, 0f44CCE000, %f1640;
	fma.rn.f32 	%f1642, %f1, 0f44CD0000, %f1641;
	fma.rn.f32 	%f1643, %f1, 0f44CD2000, %f1642;
	fma.rn.f32 	%f1644, %f1, 0f44CD4000, %f1643;
	fma.rn.f32 	%f1645, %f1, 0f44CD6000, %f1644;
	fma.rn.f32 	%f1646, %f1, 0f44CD8000, %f1645;
	fma.rn.f32 	%f1647, %f1, 0f44CDA000, %f1646;
	fma.rn.f32 	%f1648, %f1, 0f44CDC000, %f1647;
	fma.rn.f32 	%f1649, %f1, 0f44CDE000, %f1648;
	fma.rn.f32 	%f1650, %f1, 0f44CE0000, %f1649;
	fma.rn.f32 	%f1651, %f1, 0f44CE2000, %f1650;
	fma.rn.f32 	%f1652, %f1, 0f44CE4000, %f1651;
	fma.rn.f32 	%f1653, %f1, 0f44CE6000, %f1652;
	fma.rn.f32 	%f1654, %f1, 0f44CE8000, %f1653;
	fma.rn.f32 	%f1655, %f1, 0f44CEA000, %f1654;
	fma.rn.f32 	%f1656, %f1, 0f44CEC000, %f1655;
	fma.rn.f32 	%f1657, %f1, 0f44CEE000, %f1656;
	fma.rn.f32 	%f1658, %f1, 0f44CF0000, %f1657;
	fma.rn.f32 	%f1659, %f1, 0f44CF2000, %f1658;
	fma.rn.f32 	%f1660, %f1, 0f44CF4000, %f1659;
	fma.rn.f32 	%f1661, %f1, 0f44CF6000, %f1660;
	fma.rn.f32 	%f1662, %f1, 0f44CF8000, %f1661;
	fma.rn.f32 	%f1663, %f1, 0f44CFA000, %f1662;
	fma.rn.f32 	%f1664, %f1, 0f44CFC000, %f1663;
	fma.rn.f32 	%f1665, %f1, 0f44CFE000, %f1664;
	fma.rn.f32 	%f1666, %f1, 0f44D00000, %f1665;
	fma.rn.f32 	%f1667, %f1, 0f44D02000, %f1666;
	fma.rn.f32 	%f1668, %f1, 0f44D04000, %f1667;
	fma.rn.f32 	%f1669, %f1, 0f44D06000, %f1668;
	fma.rn.f32 	%f1670, %f1, 0f44D08000, %f1669;
	fma.rn.f32 	%f1671, %f1, 0f44D0A000, %f1670;
	fma.rn.f32 	%f1672, %f1, 0f44D0C000, %f1671;
	fma.rn.f32 	%f1673, %f1, 0f44D0E000, %f1672;
	fma.rn.f32 	%f1674, %f1, 0f44D10000, %f1673;
	fma.rn.f32 	%f1675, %f1, 0f44D12000, %f1674;
	fma.rn.f32 	%f1676, %f1, 0f44D14000, %f1675;
	fma.rn.f32 	%f1677, %f1, 0f44D16000, %f1676;
	fma.rn.f32 	%f1678, %f1, 0f44D18000, %f1677;
	fma.rn.f32 	%f1679, %f1, 0f44D1A000, %f1678;
	fma.rn.f32 	%f1680, %f1, 0f44D1C000, %f1679;
	fma.rn.f32 	%f1681, %f1, 0f44D1E000, %f1680;
	fma.rn.f32 	%f1682, %f1, 0f44D20000, %f1681;
	fma.rn.f32 	%f1683, %f1, 0f44D22000, %f1682;
	fma.rn.f32 	%f1684, %f1, 0f44D24000, %f1683;
	fma.rn.f32 	%f1685, %f1, 0f44D26000, %f1684;
	fma.rn.f32 	%f1686, %f1, 0f44D28000, %f1685;
	fma.rn.f32 	%f1687, %f1, 0f44D2A000, %f1686;
	fma.rn.f32 	%f1688, %f1, 0f44D2C000, %f1687;
	fma.rn.f32 	%f1689, %f1, 0f44D2E000, %f1688;
	fma.rn.f32 	%f1690, %f1, 0f44D30000, %f1689;
	fma.rn.f32 	%f1691, %f1, 0f44D32000, %f1690;
	fma.rn.f32 	%f1692, %f1, 0f44D34000, %f1691;
	fma.rn.f32 	%f1693, %f1, 0f44D36000, %f1692;
	fma.rn.f32 	%f1694, %f1, 0f44D38000, %f1693;
	fma.rn.f32 	%f1695, %f1, 0f44D3A000, %f1694;
	fma.rn.f32 	%f1696, %f1, 0f44D3C000, %f1695;
	fma.rn.f32 	%f1697, %f1, 0f44D3E000, %f1696;
	fma.rn.f32 	%f1698, %f1, 0f44D40000, %f1697;
	fma.rn.f32 	%f1699, %f1, 0f44D42000, %f1698;
	fma.rn.f32 	%f1700, %f1, 0f44D44000, %f1699;
	fma.rn.f32 	%f1701, %f1, 0f44D46000, %f1700;
	fma.rn.f32 	%f1702, %f1, 0f44D48000, %f1701;
	fma.rn.f32 	%f1703, %f1, 0f44D4A000, %f1702;
	fma.rn.f32 	%f1704, %f1, 0f44D4C000, %f1703;
	fma.rn.f32 	%f1705, %f1, 0f44D4E000, %f1704;
	fma.rn.f32 	%f1706, %f1, 0f44D50000, %f1705;
	fma.rn.f32 	%f1707, %f1, 0f44D52000, %f1706;
	fma.rn.f32 	%f1708, %f1, 0f44D54000, %f1707;
	fma.rn.f32 	%f1709, %f1, 0f44D56000, %f1708;
	fma.rn.f32 	%f1710, %f1, 0f44D58000, %f1709;
	fma.rn.f32 	%f1711, %f1, 0f44D5A000, %f1710;
	fma.rn.f32 	%f1712, %f1, 0f44D5C000, %f1711;
	fma.rn.f32 	%f1713, %f1, 0f44D5E000, %f1712;
	fma.rn.f32 	%f1714, %f1, 0f44D60000, %f1713;
	fma.rn.f32 	%f1715, %f1, 0f44D62000, %f1714;
	fma.rn.f32 	%f1716, %f1, 0f44D64000, %f1715;
	fma.rn.f32 	%f1717, %f1, 0f44D66000, %f1716;
	fma.rn.f32 	%f1718, %f1, 0f44D68000, %f1717;
	fma.rn.f32 	%f1719, %f1, 0f44D6A000, %f1718;
	fma.rn.f32 	%f1720, %f1, 0f44D6C000, %f1719;
	fma.rn.f32 	%f1721, %f1, 0f44D6E000, %f1720;
	fma.rn.f32 	%f1722, %f1, 0f44D70000, %f1721;
	fma.rn.f32 	%f1723, %f1, 0f44D72000, %f1722;
	fma.rn.f32 	%f1724, %f1, 0f44D74000, %f1723;
	fma.rn.f32 	%f1725, %f1, 0f44D76000, %f1724;
	fma.rn.f32 	%f1726, %f1, 0f44D78000, %f1725;
	fma.rn.f32 	%f1727, %f1, 0f44D7A000, %f1726;
	fma.rn.f32 	%f1728, %f1, 0f44D7C000, %f1727;
	fma.rn.f32 	%f1729, %f1, 0f44D7E000, %f1728;
	fma.rn.f32 	%f1730, %f1, 0f44D80000, %f1729;
	fma.rn.f32 	%f1731, %f1, 0f44D82000, %f1730;
	fma.rn.f32 	%f1732, %f1, 0f44D84000, %f1731;
	fma.rn.f32 	%f1733, %f1, 0f44D86000, %f1732;
	fma.rn.f32 	%f1734, %f1, 0f44D88000, %f1733;
	fma.rn.f32 	%f1735, %f1, 0f44D8A000, %f1734;
	fma.rn.f32 	%f1736, %f1, 0f44D8C000, %f1735;
	fma.rn.f32 	%f1737, %f1, 0f44D8E000, %f1736;
	fma.rn.f32 	%f1738, %f1, 0f44D90000, %f1737;
	fma.rn.f32 	%f1739, %f1, 0f44D92000, %f1738;
	fma.rn.f32 	%f1740, %f1, 0f44D94000, %f1739;
	fma.rn.f32 	%f1741, %f1, 0f44D96000, %f1740;
	fma.rn.f32 	%f1742, %f1, 0f44D98000, %f1741;
	fma.rn.f32 	%f1743, %f1, 0f44D9A000, %f1742;
	fma.rn.f32 	%f1744, %f1, 0f44D9C000, %f1743;
	fma.rn.f32 	%f1745, %f1, 0f44D9E000, %f1744;
	fma.rn.f32 	%f1746, %f1, 0f44DA0000, %f1745;
	fma.rn.f32 	%f1747, %f1, 0f44DA2000, %f1746;
	fma.rn.f32 	%f1748, %f1, 0f44DA4000, %f1747;
	fma.rn.f32 	%f1749, %f1, 0f44DA6000, %f1748;
	fma.rn.f32 	%f1750, %f1, 0f44DA8000, %f1749;
	fma.rn.f32 	%f1751, %f1, 0f44DAA000, %f1750;
	fma.rn.f32 	%f1752, %f1, 0f44DAC000, %f1751;
	fma.rn.f32 	%f1753, %f1, 0f44DAE000, %f1752;
	fma.rn.f32 	%f1754, %f1, 0f44DB0000, %f1753;
	fma.rn.f32 	%f1755, %f1, 0f44DB2000, %f1754;
	fma.rn.f32 	%f1756, %f1, 0f44DB4000, %f1755;
	fma.rn.f32 	%f1757, %f1, 0f44DB6000, %f1756;
	fma.rn.f32 	%f1758, %f1, 0f44DB8000, %f1757;
	fma.rn.f32 	%f1759, %f1, 0f44DBA000, %f1758;
	fma.rn.f32 	%f1760, %f1, 0f44DBC000, %f1759;
	fma.rn.f32 	%f1761, %f1, 0f44DBE000, %f1760;
	fma.rn.f32 	%f1762, %f1, 0f44DC0000, %f1761;
	fma.rn.f32 	%f1763, %f1, 0f44DC2000, %f1762;
	fma.rn.f32 	%f1764, %f1, 0f44DC4000, %f1763;
	fma.rn.f32 	%f1765, %f1, 0f44DC6000, %f1764;
	fma.rn.f32 	%f1766, %f1, 0f44DC8000, %f1765;
	fma.rn.f32 	%f1767, %f1, 0f44DCA000, %f1766;
	fma.rn.f32 	%f1768, %f1, 0f44DCC000, %f1767;
	fma.rn.f32 	%f1769, %f1, 0f44DCE000, %f1768;
	fma.rn.f32 	%f1770, %f1, 0f44DD0000, %f1769;
	fma.rn.f32 	%f1771, %f1, 0f44DD2000, %f1770;
	fma.rn.f32 	%f1772, %f1, 0f44DD4000, %f1771;
	fma.rn.f32 	%f1773, %f1, 0f44DD6000, %f1772;
	fma.rn.f32 	%f1774, %f1, 0f44DD8000, %f1773;
	fma.rn.f32 	%f1775, %f1, 0f44DDA000, %f1774;
	fma.rn.f32 	%f1776, %f1, 0f44DDC000, %f1775;
	fma.rn.f32 	%f1777, %f1, 0f44DDE000, %f1776;
	fma.rn.f32 	%f1778, %f1, 0f44DE0000, %f1777;
	fma.rn.f32 	%f1779, %f1, 0f44DE2000, %f1778;
	fma.rn.f32 	%f1780, %f1, 0f44DE4000, %f1779;
	fma.rn.f32 	%f1781, %f1, 0f44DE6000, %f1780;
	fma.rn.f32 	%f1782, %f1, 0f44DE8000, %f1781;
	fma.rn.f32 	%f1783, %f1, 0f44DEA000, %f1782;
	fma.rn.f32 	%f1784, %f1, 0f44DEC000, %f1783;
	fma.rn.f32 	%f1785, %f1, 0f44DEE000, %f1784;
	fma.rn.f32 	%f1786, %f1, 0f44DF0000, %f1785;
	fma.rn.f32 	%f1787, %f1, 0f44DF2000, %f1786;
	fma.rn.f32 	%f1788, %f1, 0f44DF4000, %f1787;
	fma.rn.f32 	%f1789, %f1, 0f44DF6000, %f1788;
	fma.rn.f32 	%f1790, %f1, 0f44DF8000, %f1789;
	fma.rn.f32 	%f1791, %f1, 0f44DFA000, %f1790;
	fma.rn.f32 	%f1792, %f1, 0f44DFC000, %f1791;
	fma.rn.f32 	%f1793, %f1, 0f44DFE000, %f1792;
	fma.rn.f32 	%f1794, %f1, 0f44E00000, %f1793;
	fma.rn.f32 	%f1795, %f1, 0f44E02000, %f1794;
	fma.rn.f32 	%f1796, %f1, 0f44E04000, %f1795;
	fma.rn.f32 	%f1797, %f1, 0f44E06000, %f1796;
	fma.rn.f32 	%f1798, %f1, 0f44E08000, %f1797;
	fma.rn.f32 	%f1799, %f1, 0f44E0A000, %f1798;
	fma.rn.f32 	%f1800, %f1, 0f44E0C000, %f1799;
	fma.rn.f32 	%f1801, %f1, 0f44E0E000, %f1800;
	fma.rn.f32 	%f1802, %f1, 0f44E10000, %f1801;
	fma.rn.f32 	%f1803, %f1, 0f44E12000, %f1802;
	fma.rn.f32 	%f1804, %f1, 0f44E14000, %f1803;
	fma.rn.f32 	%f1805, %f1, 0f44E16000, %f1804;
	fma.rn.f32 	%f1806, %f1, 0f44E18000, %f1805;
	fma.rn.f32 	%f1807, %f1, 0f44E1A000, %f1806;
	fma.rn.f32 	%f1808, %f1, 0f44E1C000, %f1807;
	fma.rn.f32 	%f1809, %f1, 0f44E1E000, %f1808;
	fma.rn.f32 	%f1810, %f1, 0f44E20000, %f1809;
	fma.rn.f32 	%f1811, %f1, 0f44E22000, %f1810;
	fma.rn.f32 	%f1812, %f1, 0f44E24000, %f1811;
	fma.rn.f32 	%f1813, %f1, 0f44E26000, %f1812;
	fma.rn.f32 	%f1814, %f1, 0f44E28000, %f1813;
	fma.rn.f32 	%f1815, %f1, 0f44E2A000, %f1814;
	fma.rn.f32 	%f1816, %f1, 0f44E2C000, %f1815;
	fma.rn.f32 	%f1817, %f1, 0f44E2E000, %f1816;
	fma.rn.f32 	%f1818, %f1, 0f44E30000, %f1817;
	fma.rn.f32 	%f1819, %f1, 0f44E32000, %f1818;
	fma.rn.f32 	%f1820, %f1, 0f44E34000, %f1819;
	fma.rn.f32 	%f1821, %f1, 0f44E36000, %f1820;
	fma.rn.f32 	%f1822, %f1, 0f44E38000, %f1821;
	fma.rn.f32 	%f1823, %f1, 0f44E3A000, %f1822;
	fma.rn.f32 	%f1824, %f1, 0f44E3C000, %f1823;
	fma.rn.f32 	%f1825, %f1, 0f44E3E000, %f1824;
	fma.rn.f32 	%f1826, %f1, 0f44E40000, %f1825;
	fma.rn.f32 	%f1827, %f1, 0f44E42000, %f1826;
	fma.rn.f32 	%f1828, %f1, 0f44E44000, %f1827;
	fma.rn.f32 	%f1829, %f1, 0f44E46000, %f1828;
	fma.rn.f32 	%f1830, %f1, 0f44E48000, %f1829;
	fma.rn.f32 	%f1831, %f1, 0f44E4A000, %f1830;
	fma.rn.f32 	%f1832, %f1, 0f44E4C000, %f1831;
	fma.rn.f32 	%f1833, %f1, 0f44E4E000, %f1832;
	fma.rn.f32 	%f1834, %f1, 0f44E50000, %f1833;
	fma.rn.f32 	%f1835, %f1, 0f44E52000, %f1834;
	fma.rn.f32 	%f1836, %f1, 0f44E54000, %f1835;
	fma.rn.f32 	%f1837, %f1, 0f44E56000, %f1836;
	fma.rn.f32 	%f1838, %f1, 0f44E58000, %f1837;
	fma.rn.f32 	%f1839, %f1, 0f44E5A000, %f1838;
	fma.rn.f32 	%f1840, %f1, 0f44E5C000, %f1839;
	fma.rn.f32 	%f1841, %f1, 0f44E5E000, %f1840;
	fma.rn.f32 	%f1842, %f1, 0f44E60000, %f1841;
	fma.rn.f32 	%f1843, %f1, 0f44E62000, %f1842;
	fma.rn.f32 	%f1844, %f1, 0f44E64000, %f1843;
	fma.rn.f32 	%f1845, %f1, 0f44E66000, %f1844;
	fma.rn.f32 	%f1846, %f1, 0f44E68000, %f1845;
	fma.rn.f32 	%f1847, %f1, 0f44E6A000, %f1846;
	fma.rn.f32 	%f1848, %f1, 0f44E6C000, %f1847;
	fma.rn.f32 	%f1849, %f1, 0f44E6E000, %f1848;
	fma.rn.f32 	%f1850, %f1, 0f44E70000, %f1849;
	fma.rn.f32 	%f1851, %f1, 0f44E72000, %f1850;
	fma.rn.f32 	%f1852, %f1, 0f44E74000, %f1851;
	fma.rn.f32 	%f1853, %f1, 0f44E76000, %f1852;
	fma.rn.f32 	%f1854, %f1, 0f44E78000, %f1853;
	fma.rn.f32 	%f1855, %f1, 0f44E7A000, %f1854;
	fma.rn.f32 	%f1856, %f1, 0f44E7C000, %f1855;
	fma.rn.f32 	%f1857, %f1, 0f44E7E000, %f1856;
	fma.rn.f32 	%f1858, %f1, 0f44E80000, %f1857;
	fma.rn.f32 	%f1859, %f1, 0f44E82000, %f1858;
	fma.rn.f32 	%f1860, %f1, 0f44E84000, %f1859;
	fma.rn.f32 	%f1861, %f1, 0f44E86000, %f1860;
	fma.rn.f32 	%f1862, %f1, 0f44E88000, %f1861;
	fma.rn.f32 	%f1863, %f1, 0f44E8A000, %f1862;
	fma.rn.f32 	%f1864, %f1, 0f44E8C000, %f1863;
	fma.rn.f32 	%f1865, %f1, 0f44E8E000, %f1864;
	fma.rn.f32 	%f1866, %f1, 0f44E90000, %f1865;
	fma.rn.f32 	%f1867, %f1, 0f44E92000, %f1866;
	fma.rn.f32 	%f1868, %f1, 0f44E94000, %f1867;
	fma.rn.f32 	%f1869, %f1, 0f44E96000, %f1868;
	fma.rn.f32 	%f1870, %f1, 0f44E98000, %f1869;
	fma.rn.f32 	%f1871, %f1, 0f44E9A000, %f1870;
	fma.rn.f32 	%f1872, %f1, 0f44E9C000, %f1871;
	fma.rn.f32 	%f1873, %f1, 0f44E9E000, %f1872;
	fma.rn.f32 	%f1874, %f1, 0f44EA0000, %f1873;
	fma.rn.f32 	%f1875, %f1, 0f44EA2000, %f1874;
	fma.rn.f32 	%f1876, %f1, 0f44EA4000, %f1875;
	fma.rn.f32 	%f1877, %f1, 0f44EA6000, %f1876;
	fma.rn.f32 	%f1878, %f1, 0f44EA8000, %f1877;
	fma.rn.f32 	%f1879, %f1, 0f44EAA000, %f1878;
	fma.rn.f32 	%f1880, %f1, 0f44EAC000, %f1879;
	fma.rn.f32 	%f1881, %f1, 0f44EAE000, %f1880;
	fma.rn.f32 	%f1882, %f1, 0f44EB0000, %f1881;
	fma.rn.f32 	%f1883, %f1, 0f44EB2000, %f1882;
	fma.rn.f32 	%f1884, %f1, 0f44EB4000, %f1883;
	fma.rn.f32 	%f1885, %f1, 0f44EB6000, %f1884;
	fma.rn.f32 	%f1886, %f1, 0f44EB8000, %f1885;
	fma.rn.f32 	%f1887, %f1, 0f44EBA000, %f1886;
	fma.rn.f32 	%f1888, %f1, 0f44EBC000, %f1887;
	fma.rn.f32 	%f1889, %f1, 0f44EBE000, %f1888;
	fma.rn.f32 	%f1890, %f1, 0f44EC0000, %f1889;
	fma.rn.f32 	%f1891, %f1, 0f44EC2000, %f1890;
	fma.rn.f32 	%f1892, %f1, 0f44EC4000, %f1891;
	fma.rn.f32 	%f1893, %f1, 0f44EC6000, %f1892;
	fma.rn.f32 	%f1894, %f1, 0f44EC8000, %f1893;
	fma.rn.f32 	%f1895, %f1, 0f44ECA000, %f1894;
	fma.rn.f32 	%f1896, %f1, 0f44ECC000, %f1895;
	fma.rn.f32 	%f1897, %f1, 0f44ECE000, %f1896;
	fma.rn.f32 	%f1898, %f1, 0f44ED0000, %f1897;
	fma.rn.f32 	%f1899, %f1, 0f44ED2000, %f1898;
	fma.rn.f32 	%f1900, %f1, 0f44ED4000, %f1899;
	fma.rn.f32 	%f1901, %f1, 0f44ED6000, %f1900;
	fma.rn.f32 	%f1902, %f1, 0f44ED8000, %f1901;
	fma.rn.f32 	%f1903, %f1, 0f44EDA000, %f1902;
	fma.rn.f32 	%f1904, %f1, 0f44EDC000, %f1903;
	fma.rn.f32 	%f1905, %f1, 0f44EDE000, %f1904;
	fma.rn.f32 	%f1906, %f1, 0f44EE0000, %f1905;
	fma.rn.f32 	%f1907, %f1, 0f44EE2000, %f1906;
	fma.rn.f32 	%f1908, %f1, 0f44EE4000, %f1907;
	fma.rn.f32 	%f1909, %f1, 0f44EE6000, %f1908;
	fma.rn.f32 	%f1910, %f1, 0f44EE8000, %f1909;
	fma.rn.f32 	%f1911, %f1, 0f44EEA000, %f1910;
	fma.rn.f32 	%f1912, %f1, 0f44EEC000, %f1911;
	fma.rn.f32 	%f1913, %f1, 0f44EEE000, %f1912;
	fma.rn.f32 	%f1914, %f1, 0f44EF0000, %f1913;
	fma.rn.f32 	%f1915, %f1, 0f44EF2000, %f1914;
	fma.rn.f32 	%f1916, %f1, 0f44EF4000, %f1915;
	fma.rn.f32 	%f1917, %f1, 0f44EF6000, %f1916;
	fma.rn.f32 	%f1918, %f1, 0f44EF8000, %f1917;
	fma.rn.f32 	%f1919, %f1, 0f44EFA000, %f1918;
	fma.rn.f32 	%f1920, %f1, 0f44EFC000, %f1919;
	fma.rn.f32 	%f1921, %f1, 0f44EFE000, %f1920;
	fma.rn.f32 	%f1922, %f1, 0f44F00000, %f1921;
	fma.rn.f32 	%f1923, %f1, 0f44F02000, %f1922;
	fma.rn.f32 	%f1924, %f1, 0f44F04000, %f1923;
	fma.rn.f32 	%f1925, %f1, 0f44F06000, %f1924;
	fma.rn.f32 	%f1926, %f1, 0f44F08000, %f1925;
	fma.rn.f32 	%f1927, %f1, 0f44F0A000, %f1926;
	fma.rn.f32 	%f1928, %f1, 0f44F0C000, %f1927;
	fma.rn.f32 	%f1929, %f1, 0f44F0E000, %f1928;
	fma.rn.f32 	%f1930, %f1, 0f44F10000, %f1929;
	fma.rn.f32 	%f1931, %f1, 0f44F12000, %f1930;
	fma.rn.f32 	%f1932, %f1, 0f44F14000, %f1931;
	fma.rn.f32 	%f1933, %f1, 0f44F16000, %f1932;
	fma.rn.f32 	%f1934, %f1, 0f44F18000, %f1933;
	fma.rn.f32 	%f1935, %f1, 0f44F1A000, %f1934;
	fma.rn.f32 	%f1936, %f1, 0f44F1C000, %f1935;
	fma.rn.f32 	%f1937, %f1, 0f44F1E000, %f1936;
	fma.rn.f32 	%f1938, %f1, 0f44F20000, %f1937;
	fma.rn.f32 	%f1939, %f1, 0f44F22000, %f1938;
	fma.rn.f32 	%f1940, %f1, 0f44F24000, %f1939;
	fma.rn.f32 	%f1941, %f1, 0f44F26000, %f1940;
	fma.rn.f32 	%f1942, %f1, 0f44F28000, %f1941;
	fma.rn.f32 	%f1943, %f1, 0f44F2A000, %f1942;
	fma.rn.f32 	%f1944, %f1, 0f44F2C000, %f1943;
	fma.rn.f32 	%f1945, %f1, 0f44F2E000, %f1944;
	fma.rn.f32 	%f1946, %f1, 0f44F30000, %f1945;
	fma.rn.f32 	%f1947, %f1, 0f44F32000, %f1946;
	fma.rn.f32 	%f1948, %f1, 0f44F34000, %f1947;
	fma.rn.f32 	%f1949, %f1, 0f44F36000, %f1948;
	fma.rn.f32 	%f1950, %f1, 0f44F38000, %f1949;
	fma.rn.f32 	%f1951, %f1, 0f44F3A000, %f1950;
	fma.rn.f32 	%f1952, %f1, 0f44F3C000, %f1951;
	fma.rn.f32 	%f1953, %f1, 0f44F3E000, %f1952;
	fma.rn.f32 	%f1954, %f1, 0f44F40000, %f1953;
	fma.rn.f32 	%f1955, %f1, 0f44F42000, %f1954;
	fma.rn.f32 	%f1956, %f1, 0f44F44000, %f1955;
	fma.rn.f32 	%f1957, %f1, 0f44F46000, %f1956;
	fma.rn.f32 	%f1958, %f1, 0f44F48000, %f1957;
	fma.rn.f32 	%f1959, %f1, 0f44F4A000, %f1958;
	fma.rn.f32 	%f1960, %f1, 0f44F4C000, %f1959;
	fma.rn.f32 	%f1961, %f1, 0f44F4E000, %f1960;
	fma.rn.f32 	%f1962, %f1, 0f44F50000, %f1961;
	fma.rn.f32 	%f1963, %f1, 0f44F52000, %f1962;
	fma.rn.f32 	%f1964, %f1, 0f44F54000, %f1963;
	fma.rn.f32 	%f1965, %f1, 0f44F56000, %f1964;
	fma.rn.f32 	%f1966, %f1, 0f44F58000, %f1965;
	fma.rn.f32 	%f1967, %f1, 0f44F5A000, %f1966;
	fma.rn.f32 	%f1968, %f1, 0f44F5C000, %f1967;
	fma.rn.f32 	%f1969, %f1, 0f44F5E000, %f1968;
	fma.rn.f32 	%f1970, %f1, 0f44F60000, %f1969;
	fma.rn.f32 	%f1971, %f1, 0f44F62000, %f1970;
	fma.rn.f32 	%f1972, %f1, 0f44F64000, %f1971;
	fma.rn.f32 	%f1973, %f1, 0f44F66000, %f1972;
	fma.rn.f32 	%f1974, %f1, 0f44F68000, %f1973;
	fma.rn.f32 	%f1975, %f1, 0f44F6A000, %f1974;
	fma.rn.f32 	%f1976, %f1, 0f44F6C000, %f1975;
	fma.rn.f32 	%f1977, %f1, 0f44F6E000, %f1976;
	fma.rn.f32 	%f1978, %f1, 0f44F70000, %f1977;
	fma.rn.f32 	%f1979, %f1, 0f44F72000, %f1978;
	fma.rn.f32 	%f1980, %f1, 0f44F74000, %f1979;
	fma.rn.f32 	%f1981, %f1, 0f44F76000, %f1980;
	fma.rn.f32 	%f1982, %f1, 0f44F78000, %f1981;
	fma.rn.f32 	%f1983, %f1, 0f44F7A000, %f1982;
	fma.rn.f32 	%f1984, %f1, 0f44F7C000, %f1983;
	fma.rn.f32 	%f1985, %f1, 0f44F7E000, %f1984;
	fma.rn.f32 	%f1986, %f1, 0f44F80000, %f1985;
	fma.rn.f32 	%f1987, %f1, 0f44F82000, %f1986;
	fma.rn.f32 	%f1988, %f1, 0f44F84000, %f1987;
	fma.rn.f32 	%f1989, %f1, 0f44F86000, %f1988;
	fma.rn.f32 	%f1990, %f1, 0f44F88000, %f1989;
	fma.rn.f32 	%f1991, %f1, 0f44F8A000, %f1990;
	fma.rn.f32 	%f1992, %f1, 0f44F8C000, %f1991;
	fma.rn.f32 	%f1993, %f1, 0f44F8E000, %f1992;
	fma.rn.f32 	%f1994, %f1, 0f44F90000, %f1993;
	fma.rn.f32 	%f1995, %f1, 0f44F92000, %f1994;
	fma.rn.f32 	%f1996, %f1, 0f44F94000, %f1995;
	fma.rn.f32 	%f1997, %f1, 0f44F96000, %f1996;
	fma.rn.f32 	%f1998, %f1, 0f44F98000, %f1997;
	fma.rn.f32 	%f1999, %f1, 0f44F9A000, %f1998;
	fma.rn.f32 	%f2000, %f1, 0f44F9C000, %f1999;
	fma.rn.f32 	%f2001, %f1, 0f44F9E000, %f2000;
	cvta.to.global.u64 	%rd5, %rd3;
	cvta.to.global.u64 	%rd6, %rd4;
	// begin inline asm
	mov.u64 	%rd2, %clock64;
	// end inline asm
	sub.s64 	%rd7, %rd2, %rd1;
	st.global.u64 	[%rd5], %rd7;
	st.global.f32 	[%rd6], %f2001;
	ret;

}


// ===== COMPILED SASS (sm_100) =====

	.target	sm_100

	.elftype	@"ET_EXEC"


//--------------------- .note.nv.tkinfo           --------------------------
	.section	.note.nv.tkinfo,"",@"SHT_NOTE"
	.sectionflags	@"SHF_NOTE_NV_TKINFO"
	.tkinfo
        /*0018*/ 	.word	0x00000002
        /*0030*/ 	.string	""
        /*0030*/ 	.string	"ptxas"
        /*0030*/ 	.string	"Cuda compilation tools, release 13.0, V13.0.88"
        /*0030*/ 	.string	"Build cuda_13.0.r13.0/compiler.36424714_0"
        /*0030*/ 	.string	"-arch sm_100 -m 64 "



//--------------------- .note.nv.cuinfo           --------------------------
	.section	.note.nv.cuinfo,"",@"SHT_NOTE"
	.sectionflags	@"SHF_NOTE_NV_CUINFO"
        /*0018*/ 	.short	0x0002
        /*001a*/ 	.short	0x0064
        /*001c*/ 	.short	0x0082
	.zero		2


//--------------------- .nv.info                  --------------------------
	.section	.nv.info,"",@"SHT_CUDA_INFO"
	.align	4


	//----- nvinfo : EIATTR_REGCOUNT
	.align		4
        /*0000*/ 	.byte	0x04, 0x2f
        /*0002*/ 	.short	(.L_1 - .L_0)
	.align		4
.L_0:
        /*0004*/ 	.word	index@(_Z12loop_defaultPxPff)
        /*0008*/ 	.word	0x0000000e


	//----- nvinfo : EIATTR_FRAME_SIZE
	.align		4
.L_1:
        /*000c*/ 	.byte	0x04, 0x11
        /*000e*/ 	.short	(.L_3 - .L_2)
	.align		4
.L_2:
        /*0010*/ 	.word	index@(_Z12loop_defaultPxPff)
        /*0014*/ 	.word	0x00000000


	//----- nvinfo : EIATTR_REGCOUNT
	.align		4
.L_3:
        /*0018*/ 	.byte	0x04, 0x2f
        /*001a*/ 	.short	(.L_5 - .L_4)
	.align		4
.L_4:
        /*001c*/ 	.word	index@(_Z13loop_unrolledPxPff)
        /*0020*/ 	.word	0x0000000e


	//----- nvinfo : EIATTR_FRAME_SIZE
	.align		4
.L_5:
        /*0024*/ 	.byte	0x04, 0x11
        /*0026*/ 	.short	(.L_7 - .L_6)
	.align		4
.L_6:
        /*0028*/ 	.word	index@(_Z13loop_unrolledPxPff)
        /*002c*/ 	.word	0x00000000


	//----- nvinfo : EIATTR_MIN_STACK_SIZE
	.align		4
.L_7:
        /*0030*/ 	.byte	0x04, 0x12
        /*0032*/ 	.short	(.L_9 - .L_8)
	.align		4
.L_8:
        /*0034*/ 	.word	index@(_Z13loop_unrolledPxPff)
        /*0038*/ 	.word	0x00000000


	//----- nvinfo : EIATTR_MIN_STACK_SIZE
	.align		4
.L_9:
        /*003c*/ 	.byte	0x04, 0x12
        /*003e*/ 	.short	(.L_11 - .L_10)
	.align		4
.L_10:
        /*0040*/ 	.word	index@(_Z12loop_defaultPxPff)
        /*0044*/ 	.word	0x00000000
.L_11:


//--------------------- .nv.compat                --------------------------
	.section	.nv.compat,"",@"SHT_CUDA_COMPAT_INFO"
	.align	4
        /*0000*/ 	.byte	0x02, 0x09, 0x00, 0x00, 0x02, 0x02, 0x01, 0x00, 0x02, 0x05, 0x05, 0x00, 0x03, 0x07, 0x01, 0x01
        /*0010*/ 	.byte	0x02, 0x03, 0x00, 0x00, 0x02, 0x06, 0x01, 0x00, 0x04, 0x0b, 0x08, 0x00, 0x09, 0x00, 0x00, 0x00
        /*0020*/ 	.byte	0x00, 0x00, 0x00, 0x00


//--------------------- .nv.info._Z13loop_unrolledPxPff --------------------------
	.section	.nv.info._Z13loop_unrolledPxPff,"",@"SHT_CUDA_INFO"
	.sectionflags	@""
	.align	4


	//----- nvinfo : EIATTR_CUDA_API_VERSION
	.align		4
        /*0000*/ 	.byte	0x04, 0x37
        /*0002*/ 	.short	(.L_13 - .L_12)
.L_12:
        /*0004*/ 	.word	0x00000082


	//----- nvinfo : EIATTR_KPARAM_INFO
	.align		4
.L_13:
        /*0008*/ 	.byte	0x04, 0x17
        /*000a*/ 	.short	(.L_15 - .L_14)
.L_14:
        /*000c*/ 	.word	0x00000000
        /*0010*/ 	.short	0x0002
        /*0012*/ 	.short	0x0010
        /*0014*/ 	.byte	0x00, 0xf0, 0x11, 0x00


	//----- nvinfo : EIATTR_KPARAM_INFO
	.align		4
.L_15:
        /*0018*/ 	.byte	0x04, 0x17
        /*001a*/ 	.short	(.L_17 - .L_16)
.L_16:
        /*001c*/ 	.word	0x00000000
        /*0020*/ 	.short	0x0001
        /*0022*/ 	.short	0x0008
        /*0024*/ 	.byte	0x00, 0xf5, 0x21, 0x00


	//----- nvinfo : EIATTR_KPARAM_INFO
	.align		4
.L_17:
        /*0028*/ 	.byte	0x04, 0x17
        /*002a*/ 	.short	(.L_19 - .L_18)
.L_18:
        /*002c*/ 	.word	0x00000000
        /*0030*/ 	.short	0x0000
        /*0032*/ 	.short	0x0000
        /*0034*/ 	.byte	0x00, 0xf5, 0x21, 0x00


	//----- nvinfo : EIATTR_SPARSE_MMA_MASK
	.align		4
.L_19:
        /*0038*/ 	.byte	0x03, 0x50
        /*003a*/ 	.short	0x0000


	//----- nvinfo : EIATTR_MAXREG_COUNT
	.align		4
        /*003c*/ 	.byte	0x03, 0x1b
        /*003e*/ 	.short	0x00ff


	//----- nvinfo : EIATTR_MERCURY_ISA_VERSION
	.align		4
        /*0040*/ 	.byte	0x03, 0x5f
        /*0042*/ 	.short	0x0101


	//----- nvinfo : EIATTR_VRC_CTA_INIT_COUNT
	.align		4
        /*0044*/ 	.byte	0x02, 0x4a
	.zero		1
	.zero		1


	//----- nvinfo : EIATTR_EXIT_INSTR_OFFSETS
	.align		4
        /*0048*/ 	.byte	0x04, 0x1c
        /*004a*/ 	.short	(.L_21 - .L_20)


	//   ....[0]....
.L_20:
        /*004c*/ 	.word	0x00007dc0


	//----- nvinfo : EIATTR_CBANK_PARAM_SIZE
	.align		4
.L_21:
        /*0050*/ 	.byte	0x03, 0x19
        /*0052*/ 	.short	0x0014


	//----- nvinfo : EIATTR_PARAM_CBANK
	.align		4
        /*0054*/ 	.byte	0x04, 0x0a
        /*0056*/ 	.short	(.L_23 - .L_22)
	.align		4
.L_22:
        /*0058*/ 	.word	index@(.nv.constant0._Z13loop_unrolledPxPff)
        /*005c*/ 	.short	0x0380
        /*005e*/ 	.short	0x0014


	//----- nvinfo : EIATTR_SW_WAR
	.align		4
.L_23:
        /*0060*/ 	.byte	0x04, 0x36
        /*0062*/ 	.short	(.L_25 - .L_24)
.L_24:
        /*0064*/ 	.word	0x00000008
.L_25:


//--------------------- .nv.info._Z12loop_defaultPxPff --------------------------
	.section	.nv.info._Z12loop_defaultPxPff,"",@"SHT_CUDA_INFO"
	.sectionflags	@""
	.align	4


	//----- nvinfo : EIATTR_CUDA_API_VERSION
	.align		4
        /*0000*/ 	.byte	0x04, 0x37
        /*0002*/ 	.short	(.L_27 - .L_26)
.L_26:
        /*0004*/ 	.word	0x00000082


	//----- nvinfo : EIATTR_KPARAM_INFO
	.align		4
.L_27:
        /*0008*/ 	.byte	0x04, 0x17
        /*000a*/ 	.short	(.L_29 - .L_28)
.L_28:
        /*000c*/ 	.word	0x00000000
        /*0010*/ 	.short	0x0002
        /*0012*/ 	.short	0x0010
        /*0014*/ 	.byte	0x00, 0xf0, 0x11, 0x00


	//----- nvinfo : EIATTR_KPARAM_INFO
	.align		4
.L_29:
        /*0018*/ 	.byte	0x04, 0x17
        /*001a*/ 	.short	(.L_31 - .L_30)
.L_30:
        /*001c*/ 	.word	0x00000000
        /*0020*/ 	.short	0x0001
        /*0022*/ 	.short	0x0008
        /*0024*/ 	.byte	0x00, 0xf5, 0x21, 0x00


	//----- nvinfo : EIATTR_KPARAM_INFO
	.align		4
.L_31:
        /*0028*/ 	.byte	0x04, 0x17
        /*002a*/ 	.short	(.L_33 - .L_32)
.L_32:
        /*002c*/ 	.word	0x00000000
        /*0030*/ 	.short	0x0000
        /*0032*/ 	.short	0x0000
        /*0034*/ 	.byte	0x00, 0xf5, 0x21, 0x00


	//----- nvinfo : EIATTR_SPARSE_MMA_MASK
	.align		4
.L_33:
        /*0038*/ 	.byte	0x03, 0x50
        /*003a*/ 	.short	0x0000


	//----- nvinfo : EIATTR_MAXREG_COUNT
	.align		4
        /*003c*/ 	.byte	0x03, 0x1b
        /*003e*/ 	.short	0x00ff


	//----- nvinfo : EIATTR_MERCURY_ISA_VERSION
	.align		4
        /*0040*/ 	.byte	0x03, 0x5f
        /*0042*/ 	.short	0x0101


	//----- nvinfo : EIATTR_VRC_CTA_INIT_COUNT
	.align		4
        /*0044*/ 	.byte	0x02, 0x4a
	.zero		1
	.zero		1


	//----- nvinfo : EIATTR_EXIT_INSTR_OFFSETS
	.align		4
        /*0048*/ 	.byte	0x04, 0x1c
        /*004a*/ 	.short	(.L_35 - .L_34)


	//   ....[0]....
.L_34:
        /*004c*/ 	.word	0x00007dc0


	//----- nvinfo : EIATTR_CBANK_PARAM_SIZE
	.align		4
.L_35:
        /*0050*/ 	.byte	0x03, 0x19
        /*0052*/ 	.short	0x0014


	//----- nvinfo : EIATTR_PARAM_CBANK
	.align		4
        /*0054*/ 	.byte	0x04, 0x0a
        /*0056*/ 	.short	(.L_37 - .L_36)
	.align		4
.L_36:
        /*0058*/ 	.word	index@(.nv.constant0._Z12loop_defaultPxPff)
        /*005c*/ 	.short	0x0380
        /*005e*/ 	.short	0x0014


	//----- nvinfo : EIATTR_SW_WAR
	.align		4
.L_37:
        /*0060*/ 	.byte	0x04, 0x36
        /*0062*/ 	.short	(.L_39 - .L_38)
.L_38:
        /*0064*/ 	.word	0x00000008
.L_39:


//--------------------- .nv.callgraph             --------------------------
	.section	.nv.callgraph,"",@"SHT_CUDA_CALLGRAPH"
	.align	4
	.sectionentsize	8
	.align		4
        /*0000*/ 	.word	0x00000000
	.align		4
        /*0004*/ 	.word	0xffffffff
	.align		4
        /*0008*/ 	.word	0x00000000
	.align		4
        /*000c*/ 	.word	0xfffffffe
	.align		4
        /*0010*/ 	.word	0x00000000
	.align		4
        /*0014*/ 	.word	0xfffffffd
	.align		4
        /*0018*/ 	.word	0x00000000
	.align		4
        /*001c*/ 	.word	0xfffffffc


//--------------------- .text._Z13loop_unrolledPxPff --------------------------
	.section	.text._Z13loop_unrolledPxPff,"ax",@progbits
	.align	128
        .global         _Z13loop_unrolledPxPff
        .type           _Z13loop_unrolledPxPff,@function
        .size           _Z13loop_unrolledPxPff,(.L_x_2 - _Z13loop_unrolledPxPff)
        .other          _Z13loop_unrolledPxPff,@"STO_CUDA_ENTRY STV_DEFAULT"
_Z13loop_unrolledPxPff:
.text._Z13loop_unrolledPxPff:
[----:B------:R-:W-:Y:S01]  /*0000*/  LDC R1, c[0x0][0x37c] ;  /* 0x0000df00ff017b82 */ /* 0x000fe20000000800 */
[----:B------:R-:W0:Y:S01]  /*0010*/  LDCU.64 UR4, c[0x0][0x358] ;  /* 0x00006b00ff0477ac */ /* 0x000e220008000a00 */
[----:B------:R-:W-:Y:S01]  /*0020*/  NOP ;  /* 0x0000000000007918 */ /* 0x000fe20000000000 */
[----:B------:R-:W-:-:S05]  /*0030*/  CS2R R2, SR_CLOCKLO ;  /* 0x0000000000027805 */ /* 0x000fca0000015000 */
[----:B------:R-:W1:Y:S02]  /*0040*/  LDC R0, c[0x0][0x390] ;  /* 0x0000e400ff007b82 */ /* 0x000e640000000800 */
[----:B-1----:R-:W-:-:S04]  /*0050*/  FFMA R5, RZ, R0, RZ ;  /* 0x00000000ff057223 */ /* 0x002fc800000000ff */
[----:B------:R-:W-:-:S04]  /*0060*/  FADD R5, R5, R0 ;  /* 0x0000000005057221 */ /* 0x000fc80000000000 */
[----:B------:R-:W-:-:S04]  /*0070*/  FFMA R5, R0, 2, R5 ;  /* 0x4000000000057823 */ /* 0x000fc80000000005 */
        /* <DEDUP_REMOVED lines=1996> */
[----:B------:R-:W-:Y:S01]  /*7d40*/  FFMA R11, R0, 1999, R5 ;  /* 0x44f9e000000b7823 */ /* 0x000fe20000000005 */
[----:B------:R-:W-:Y:S01]  /*7d50*/  CS2R R8, SR_CLOCKLO ;  /* 0x0000000000087805 */ /* 0x000fe20000015000 */
[----:B------:R-:W0:Y:S05]  /*7d60*/  LDC.64 R4, c[0x0][0x380] ;  /* 0x0000e000ff047b82 */ /* 0x000e2a0000000a00 */
[----:B------:R-:W-:-:S04]  /*7d70*/  IADD3 R2, P0, PT, -R2, R8, RZ ;  /* 0x0000000802027210 */ /* 0x000fc80007f1e1ff */
[----:B------:R-:W-:Y:S01]  /*7d80*/  IADD3.X R3, PT, PT, ~R3, R9, RZ, P0, !PT ;  /* 0x0000000903037210 */ /* 0x000fe200007fe5ff */
[----:B------:R-:W1:Y:S04]  /*7d90*/  LDC.64 R6, c[0x0][0x388] ;  /* 0x0000e200ff067b82 */ /* 0x000e680000000a00 */
[----:B0-----:R-:W-:Y:S04]  /*7da0*/  STG.E.64 desc[UR4][R4.64], R2 ;  /* 0x0000000204007986 */ /* 0x001fe8000c101b04 */
[----:B-1----:R-:W-:Y:S01]  /*7db0*/  STG.E desc[UR4][R6.64], R11 ;  /* 0x0000000b06007986 */ /* 0x002fe2000c101904 */
[----:B------:R-:W-:Y:S05]  /*7dc0*/  EXIT ;  /* 0x000000000000794d */ /* 0x000fea0003800000 */
.L_x_0:
[----:B------:R-:W-:-:S00]  /*7dd0*/  BRA `(.L_x_0) ;  /* 0xfffffffc00fc7947 */ /* 0x000fc0000383ffff */
[----:B------:R-:W-:-:S00]  /*7de0*/  NOP ;  /* 0x0000000000007918 */ /* 0x000fc00000000000 */
        /* <DEDUP_REMOVED lines=9> */
.L_x_2:


//--------------------- .text._Z12loop_defaultPxPff --------------------------
	.section	.text._Z12loop_defaultPxPff,"ax",@progbits
	.align	128
        .global         _Z12loop_defaultPxPff
        .type           _Z12loop_defaultPxPff,@function
        .size           _Z12loop_defaultPxPff,(.L_x_3 - _Z12loop_defaultPxPff)
        .other          _Z12loop_defaultPxPff,@"STO_CUDA_ENTRY STV_DEFAULT"
_Z12loop_defaultPxPff:
.text._Z12loop_defaultPxPff:
[----:B------:R-:W-:Y:S01]  /*0000*/  LDC R1, c[0x0][0x37c] ;  /* 0x0000df00ff017b82 */ /* 0x000fe20000000800 */
[----:B------:R-:W0:Y:S01]  /*0010*/  LDCU.64 UR4, c[0x0][0x358] ;  /* 0x00006b00ff0477ac */ /* 0x000e220008000a00 */
[----:B------:R-:W-:Y:S01]  /*0020*/  NOP ;  /* 0x0000000000007918 */ /* 0x000fe20000000000 */
[----:B------:R-:W-:-:S05]  /*0030*/  CS2R R2, SR_CLOCKLO ;  /* 0x0000000000027805 */ /* 0x000fca0000015000 */
[----:B------:R-:W1:Y:S02]  /*0040*/  LDC R0, c[0x0][0x390] ;  /* 0x0000e400ff007b82 */ /* 0x000e640000000800 */
[----:B-1----:R-:W-:-:S04]  /*0050*/  FFMA R5, RZ, R0, RZ ;  /* 0x00000000ff057223 */ /* 0x002fc800000000ff */
        /* <DEDUP_REMOVED lines=2007> */
.L_x_1:
        /* <DEDUP_REMOVED lines=11> */
.L_x_3:


//--------------------- .nv.shared.reserved.0     --------------------------
	.section	.nv.shared.reserved.0,"aw",@nobits
	.weak		__nv_reservedSMEM_offset_0_alias
	.size		__nv_reservedSMEM_offset_0_alias, 0, 64
	.other		__nv_reservedSMEM_offset_0_alias,@"STO_CUDA_RESERVED_SHARED STV_DEFAULT"
__nv_reservedSMEM_offset_0_alias:
	.zero		0
	.zero		64


//--------------------- .nv.constant0._Z13loop_unrolledPxPff --------------------------
	.section	.nv.constant0._Z13loop_unrolledPxPff,"a",@progbits
	.sectionflags	@""
	.align	4
.nv.constant0._Z13loop_unrolledPxPff:
	.zero		916


//--------------------- .nv.constant0._Z12loop_defaultPxPff --------------------------
	.section	.nv.constant0._Z12loop_defaultPxPff,"a",@progbits
	.sectionflags	@""
	.align	4
.nv.constant0._Z12loop_defaultPxPff:
	.zero		916


//--------------------- SYMBOLS --------------------------

	.type		.nv.reservedSmem.offset0,@object
	.size		.nv.reservedSmem.offset0,0x4
